// auto-generated by cutlass_sweep.gemm — config: {"arch": "sm_90", "cluster_m": 2, "cluster_n": 1, "dtype": "e4m3", "dtype_b": "e4m3", "layout": "nt", "stages": 0, "tile_k": 128, "tile_m": 256, "tile_n": 64}
#include "cutlass/cutlass.h"
#include "cutlass/gemm/collective/collective_builder.hpp"
#include "cutlass/gemm/device/gemm_universal_adapter.h"
#include "cutlass/gemm/kernel/gemm_universal.hpp"
#include "cutlass/epilogue/collective/collective_builder.hpp"

using ElemA = cutlass::float_e4m3_t;
using ElemB = cutlass::float_e4m3_t;
using ElemCD = cutlass::float_e4m3_t;
using Acc  = float;
using TileShape    = cute::Shape<cute::_256, cute::_64, cute::_128>;
using ClusterShape = cute::Shape<cute::_2, cute::_1, cute::_1>;

using CollectiveEpilogue = typename cutlass::epilogue::collective::CollectiveBuilder<
    cutlass::arch::Sm90, cutlass::arch::OpClassTensorOp,
    TileShape, ClusterShape,
    cutlass::epilogue::collective::EpilogueTileAuto,
    Acc, Acc,
    ElemCD, cutlass::layout::RowMajor, 128 / cutlass::sizeof_bits<ElemCD>::value,
    ElemCD, cutlass::layout::RowMajor, 128 / cutlass::sizeof_bits<ElemCD>::value,
    cutlass::epilogue::collective::EpilogueScheduleAuto
  >::CollectiveOp;

using CollectiveMainloop = typename cutlass::gemm::collective::CollectiveBuilder<
    cutlass::arch::Sm90, cutlass::arch::OpClassTensorOp,
    ElemA, cutlass::layout::RowMajor, 128 / cutlass::sizeof_bits<ElemA>::value,
    ElemB, cutlass::layout::ColumnMajor, 128 / cutlass::sizeof_bits<ElemB>::value,
    Acc,
    TileShape, ClusterShape,
    cutlass::gemm::collective::StageCountAutoCarveout<static_cast<int>(sizeof(typename CollectiveEpilogue::SharedStorage))>,
    cutlass::gemm::collective::KernelScheduleAuto
  >::CollectiveOp;

using GemmKernel = cutlass::gemm::kernel::GemmUniversal<
    cute::Shape<int,int,int,int>,
    CollectiveMainloop,
    CollectiveEpilogue
>;
using Gemm = cutlass::gemm::device::GemmUniversalAdapter<GemmKernel>;

// Force the device kernel symbol into the cubin without needing a host main.
auto* _anchor = &cutlass::device_kernel<GemmKernel>;


// ===== COMPILED SASS (sm_90a) =====

	.target	sm_90a

	.elftype	@"ET_EXEC"


//--------------------- .note.nv.tkinfo           --------------------------
	.section	.note.nv.tkinfo,"",@"SHT_NOTE"
	.sectionflags	@"SHF_NOTE_NV_TKINFO"
	.tkinfo
        /*0018*/ 	.word	0x00000002
        /*0030*/ 	.string	""
        /*0030*/ 	.string	"ptxas"
        /*0030*/ 	.string	"Cuda compilation tools, release 13.0, V13.0.88"
        /*0030*/ 	.string	"Build cuda_13.0.r13.0/compiler.36424714_0"
        /*0030*/ 	.string	"-arch sm_90a -m 64 "



//--------------------- .note.nv.cuinfo           --------------------------
	.section	.note.nv.cuinfo,"",@"SHT_NOTE"
	.sectionflags	@"SHF_NOTE_NV_CUINFO"
        /*0018*/ 	.short	0x0002
        /*001a*/ 	.short	0x005a
        /*001c*/ 	.short	0x0082
	.zero		2


//--------------------- .nv.info                  --------------------------
	.section	.nv.info,"",@"SHT_CUDA_INFO"
	.align	4


	//----- nvinfo : EIATTR_REGCOUNT
	.align		4
        /*0000*/ 	.byte	0x04, 0x2f
        /*0002*/ 	.short	(.L_12 - .L_11)
	.align		4
.L_11:
        /*0004*/ 	.word	index@(_ZN7cutlass13device_kernelINS_4gemm6kernel13GemmUniversalIN4cute5tupleIJiiiiEEENS1_10collective13CollectiveMmaINS1_37MainloopSm90TmaGmmaWarpSpecializedFP8ILi5ENS5_IJNS4_1CILi2EEENSA_ILi1EEESC_EEENS1_35KernelTmaWarpSpecializedCooperativeEEENS5_IJNSA_ILi256EEENSA_ILi64EEENSA_ILi128EEEEEENS_12float_e4m3_tENS5_IJlSC_lEEESK_SL_NS4_8TiledMMAINS4_8MMA_AtomIJNS4_4SM904GMMA30MMA_64x64x32_F32E4M3E4M3_SS_TNILNSP_7ScaleInE1ELSR_1EEEEEENS4_6LayoutISD_NS5_IJSC_NSA_ILi0EEESV_EEEEENS5_IJNS4_10UnderscoreESY_SY_EEEEENS4_13SM90_TMA_LOADENS4_14ComposedLayoutINS4_7SwizzleILi3ELi4ELi3EEENS4_18smem_ptr_flag_bitsILi8EEENSU_INS5_IJNSA_ILi8EEESI_EEENS5_IJSI_SC_EEEEEEEvNS4_8identityENS4_23SM90_TMA_LOAD_MULTICASTES1B_vS1C_EENS_8epilogue10collective6detail29Sm90TmaWarpSpecializedAdapterINS1G_15DefaultEpilogueISK_SL_SL_NS1F_6thread17LinearCombinationISK_Li1EffLNS1K_9ScaleType4KindE0ELNS_15FloatRoundStyleE2ESK_EENS1_15EpilogueDefaultEEEEEvvEEEEvNT_6ParamsE)
        /*0008*/ 	.word	0x000000a8


	//----- nvinfo : EIATTR_FRAME_SIZE
	.align		4
.L_12:
        /*000c*/ 	.byte	0x04, 0x11
        /*000e*/ 	.short	(.L_14 - .L_13)
	.align		4
.L_13:
        /*0010*/ 	.word	index@(_ZN7cutlass13device_kernelINS_4gemm6kernel13GemmUniversalIN4cute5tupleIJiiiiEEENS1_10collective13CollectiveMmaINS1_37MainloopSm90TmaGmmaWarpSpecializedFP8ILi5ENS5_IJNS4_1CILi2EEENSA_ILi1EEESC_EEENS1_35KernelTmaWarpSpecializedCooperativeEEENS5_IJNSA_ILi256EEENSA_ILi64EEENSA_ILi128EEEEEENS_12float_e4m3_tENS5_IJlSC_lEEESK_SL_NS4_8TiledMMAINS4_8MMA_AtomIJNS4_4SM904GMMA30MMA_64x64x32_F32E4M3E4M3_SS_TNILNSP_7ScaleInE1ELSR_1EEEEEENS4_6LayoutISD_NS5_IJSC_NSA_ILi0EEESV_EEEEENS5_IJNS4_10UnderscoreESY_SY_EEEEENS4_13SM90_TMA_LOADENS4_14ComposedLayoutINS4_7SwizzleILi3ELi4ELi3EEENS4_18smem_ptr_flag_bitsILi8EEENSU_INS5_IJNSA_ILi8EEESI_EEENS5_IJSI_SC_EEEEEEEvNS4_8identityENS4_23SM90_TMA_LOAD_MULTICASTES1B_vS1C_EENS_8epilogue10collective6detail29Sm90TmaWarpSpecializedAdapterINS1G_15DefaultEpilogueISK_SL_SL_NS1F_6thread17LinearCombinationISK_Li1EffLNS1K_9ScaleType4KindE0ELNS_15FloatRoundStyleE2ESK_EENS1_15EpilogueDefaultEEEEEvvEEEEvNT_6ParamsE)
        /*0014*/ 	.word	0x00000000


	//----- nvinfo : EIATTR_MIN_STACK_SIZE
	.align		4
.L_14:
        /*0018*/ 	.byte	0x04, 0x12
        /*001a*/ 	.short	(.L_16 - .L_15)
	.align		4
.L_15:
        /*001c*/ 	.word	index@(_ZN7cutlass13device_kernelINS_4gemm6kernel13GemmUniversalIN4cute5tupleIJiiiiEEENS1_10collective13CollectiveMmaINS1_37MainloopSm90TmaGmmaWarpSpecializedFP8ILi5ENS5_IJNS4_1CILi2EEENSA_ILi1EEESC_EEENS1_35KernelTmaWarpSpecializedCooperativeEEENS5_IJNSA_ILi256EEENSA_ILi64EEENSA_ILi128EEEEEENS_12float_e4m3_tENS5_IJlSC_lEEESK_SL_NS4_8TiledMMAINS4_8MMA_AtomIJNS4_4SM904GMMA30MMA_64x64x32_F32E4M3E4M3_SS_TNILNSP_7ScaleInE1ELSR_1EEEEEENS4_6LayoutISD_NS5_IJSC_NSA_ILi0EEESV_EEEEENS5_IJNS4_10UnderscoreESY_SY_EEEEENS4_13SM90_TMA_LOADENS4_14ComposedLayoutINS4_7SwizzleILi3ELi4ELi3EEENS4_18smem_ptr_flag_bitsILi8EEENSU_INS5_IJNSA_ILi8EEESI_EEENS5_IJSI_SC_EEEEEEEvNS4_8identityENS4_23SM90_TMA_LOAD_MULTICASTES1B_vS1C_EENS_8epilogue10collective6detail29Sm90TmaWarpSpecializedAdapterINS1G_15DefaultEpilogueISK_SL_SL_NS1F_6thread17LinearCombinationISK_Li1EffLNS1K_9ScaleType4KindE0ELNS_15FloatRoundStyleE2ESK_EENS1_15EpilogueDefaultEEEEEvvEEEEvNT_6ParamsE)
        /*0020*/ 	.word	0x00000000
.L_16:


//--------------------- .nv.compat                --------------------------
	.section	.nv.compat,"",@"SHT_CUDA_COMPAT_INFO"
	.align	4
        /*0000*/ 	.byte	0x02, 0x09, 0x01, 0x00, 0x02, 0x02, 0x04, 0x00, 0x02, 0x05, 0x05, 0x00, 0x03, 0x07, 0x01, 0x01
        /*0010*/ 	.byte	0x02, 0x03, 0x01, 0x00, 0x02, 0x06, 0x01, 0x00, 0x04, 0x0b, 0x08, 0x00, 0x00, 0x00, 0x00, 0x00
        /*0020*/ 	.byte	0x00, 0x00, 0x00, 0x00


//--------------------- .nv.info._ZN7cutlass13device_kernelINS_4gemm6kernel13GemmUniversalIN4cute5tupleIJiiiiEEENS1_10collective13CollectiveMmaINS1_37MainloopSm90TmaGmmaWarpSpecializedFP8ILi5ENS5_IJNS4_1CILi2EEENSA_ILi1EEESC_EEENS1_35KernelTmaWarpSpecializedCooperativeEEENS5_IJNSA_ILi256EEENSA_ILi64EEENSA_ILi128EEEEEENS_12float_e4m3_tENS5_IJlSC_lEEESK_SL_NS4_8TiledMMAINS4_8MMA_AtomIJNS4_4SM904GMMA30MMA_64x64x32_F32E4M3E4M3_SS_TNILNSP_7ScaleInE1ELSR_1EEEEEENS4_6LayoutISD_NS5_IJSC_NSA_ILi0EEESV_EEEEENS5_IJNS4_10UnderscoreESY_SY_EEEEENS4_13SM90_TMA_LOADENS4_14ComposedLayoutINS4_7SwizzleILi3ELi4ELi3EEENS4_18smem_ptr_flag_bitsILi8EEENSU_INS5_IJNSA_ILi8EEESI_EEENS5_IJSI_SC_EEEEEEEvNS4_8identityENS4_23SM90_TMA_LOAD_MULTICASTES1B_vS1C_EENS_8epilogue10collective6detail29Sm90TmaWarpSpecializedAdapterINS1G_15DefaultEpilogueISK_SL_SL_NS1F_6thread17LinearCombinationISK_Li1EffLNS1K_9ScaleType4KindE0ELNS_15FloatRoundStyleE2ESK_EENS1_15EpilogueDefaultEEEEEvvEEEEvNT_6ParamsE --------------------------
	.section	.nv.info._ZN7cutlass13device_kernelINS_4gemm6kernel13GemmUniversalIN4cute5tupleIJiiiiEEENS1_10collective13CollectiveMmaINS1_37MainloopSm90TmaGmmaWarpSpecializedFP8ILi5ENS5_IJNS4_1CILi2EEENSA_ILi1EEESC_EEENS1_35KernelTmaWarpSpecializedCooperativeEEENS5_IJNSA_ILi256EEENSA_ILi64EEENSA_ILi128EEEEEENS_12float_e4m3_tENS5_IJlSC_lEEESK_SL_NS4_8TiledMMAINS4_8MMA_AtomIJNS4_4SM904GMMA30MMA_64x64x32_F32E4M3E4M3_SS_TNILNSP_7ScaleInE1ELSR_1EEEEEENS4_6LayoutISD_NS5_IJSC_NSA_ILi0EEESV_EEEEENS5_IJNS4_10UnderscoreESY_SY_EEEEENS4_13SM90_TMA_LOADENS4_14ComposedLayoutINS4_7SwizzleILi3ELi4ELi3EEENS4_18smem_ptr_flag_bitsILi8EEENSU_INS5_IJNSA_ILi8EEESI_EEENS5_IJSI_SC_EEEEEEEvNS4_8identityENS4_23SM90_TMA_LOAD_MULTICASTES1B_vS1C_EENS_8epilogue10collective6detail29Sm90TmaWarpSpecializedAdapterINS1G_15DefaultEpilogueISK_SL_SL_NS1F_6thread17LinearCombinationISK_Li1EffLNS1K_9ScaleType4KindE0ELNS_15FloatRoundStyleE2ESK_EENS1_15EpilogueDefaultEEEEEvvEEEEvNT_6ParamsE,"",@"SHT_CUDA_INFO"
	.sectionflags	@""
	.align	4


	//----- nvinfo : EIATTR_CUDA_API_VERSION
	.align		4
        /*0000*/ 	.byte	0x04, 0x37
        /*0002*/ 	.short	(.L_18 - .L_17)
.L_17:
        /*0004*/ 	.word	0x00000082


	//----- nvinfo : EIATTR_KPARAM_INFO
	.align		4
.L_18:
        /*0008*/ 	.byte	0x04, 0x17
        /*000a*/ 	.short	(.L_20 - .L_19)
.L_19:
        /*000c*/ 	.word	0x00000000
        /*0010*/ 	.short	0x0000
        /*0012*/ 	.short	0x0070
        /*0014*/ 	.byte	0x00, 0xf0, 0x01, 0x10


	//----- nvinfo : EIATTR_SPARSE_MMA_MASK
	.align		4
.L_20:
        /*0018*/ 	.byte	0x03, 0x50
        /*001a*/ 	.short	0x0000


	//----- nvinfo : EIATTR_MAXREG_COUNT
	.align		4
        /*001c*/ 	.byte	0x03, 0x1b
        /*001e*/ 	.short	0x00a8


	//----- nvinfo : EIATTR_NUM_BARRIERS
	.align		4
        /*0020*/ 	.byte	0x02, 0x4c
        /*0022*/ 	.byte	0x01
	.zero		1


	//----- nvinfo : EIATTR_MERCURY_ISA_VERSION
	.align		4
        /*0024*/ 	.byte	0x03, 0x5f
        /*0026*/ 	.short	0x0101


	//----- nvinfo : EIATTR_INT_WARP_WIDE_INSTR_OFFSETS
	.align		4
        /*0028*/ 	.byte	0x04, 0x31
        /*002a*/ 	.short	(.L_22 - .L_21)


	//   ....[0]....
.L_21:
        /*002c*/ 	.word	0x000004c0


	//   ....[1]....
        /*0030*/ 	.word	0x000004f0


	//   ....[2]....
        /*0034*/ 	.word	0x00000670


	//----- nvinfo : EIATTR_COOP_GROUP_MASK_REGIDS
	.align		4
.L_22:
        /*0038*/ 	.byte	0x04, 0x29
        /*003a*/ 	.short	(.L_24 - .L_23)


	//   ....[0]....
.L_23:
        /*003c*/ 	.word	0xffffffff


	//   ....[1]....
        /*0040*/ 	.word	0xffffffff


	//   ....[2]....
        /*0044*/ 	.word	0xffffffff


	//   ....[3]....
        /*0048*/ 	.word	0xffffffff


	//   ....[4]....
        /*004c*/ 	.word	0xffffffff


	//   ....[5]....
        /*0050*/ 	.word	0xffffffff


	//----- nvinfo : EIATTR_COOP_GROUP_INSTR_OFFSETS
	.align		4
.L_24:
        /*0054*/ 	.byte	0x04, 0x28
        /*0056*/ 	.short	(.L_26 - .L_25)


	//   ....[0]....
.L_25:
        /*0058*/ 	.word	0x00000060


	//   ....[1]....
        /*005c*/ 	.word	0x00000070


	//   ....[2]....
        /*0060*/ 	.word	0x00000130


	//   ....[3]....
        /*0064*/ 	.word	0x000002f0


	//   ....[4]....
        /*0068*/ 	.word	0x00000810


	//   ....[5]....
        /*006c*/ 	.word	0x00001290


	//----- nvinfo : EIATTR_REG_RECONFIG
	.align		4
.L_26:
        /*0070*/ 	.byte	0x01, 0x54
	.zero		2


	//----- nvinfo : EIATTR_MBARRIER_INSTR_OFFSETS
	.align		4
        /*0074*/ 	.byte	0x04, 0x39
        /*0076*/ 	.short	(.L_28 - .L_27)


	//   ....[0]....
.L_27:
        /*0078*/ 	.word	0x00000230
        /*007c*/ 	.word	0x000000ff
        /*0080*/ 	.word	0x00000000
        /*0084*/ 	.short	0x0100
        /*0086*/ 	.byte	0x08
	.zero		1


	//   ....[1]....
        /*0088*/ 	.word	0x00000240
        /*008c*/ 	.word	0x000000ff
        /*0090*/ 	.word	0x00000028
        /*0094*/ 	.short	0x0100
        /*0096*/ 	.byte	0x08
	.zero		1


	//   ....[2]....
        /*0098*/ 	.word	0x00000250
        /*009c*/ 	.word	0x000000ff
        /*00a0*/ 	.word	0x00000008
        /*00a4*/ 	.short	0x0100
        /*00a6*/ 	.byte	0x08
	.zero		1


	//   ....[3]....
        /*00a8*/ 	.word	0x00000260
        /*00ac*/ 	.word	0x000000ff
        /*00b0*/ 	.word	0x00000030
        /*00b4*/ 	.short	0x0100
        /*00b6*/ 	.byte	0x08
	.zero		1


	//   ....[4]....
        /*00b8*/ 	.word	0x00000270
        /*00bc*/ 	.word	0x000000ff
        /*00c0*/ 	.word	0x00000010
        /*00c4*/ 	.short	0x0100
        /*00c6*/ 	.byte	0x08
	.zero		1


	//   ....[5]....
        /*00c8*/ 	.word	0x00000280
        /*00cc*/ 	.word	0x000000ff
        /*00d0*/ 	.word	0x00000038
        /*00d4*/ 	.short	0x0100
        /*00d6*/ 	.byte	0x08
	.zero		1


	//   ....[6]....
        /*00d8*/ 	.word	0x00000290
        /*00dc*/ 	.word	0x000000ff
        /*00e0*/ 	.word	0x00000018
        /*00e4*/ 	.short	0x0100
        /*00e6*/ 	.byte	0x08
	.zero		1


	//   ....[7]....
        /*00e8*/ 	.word	0x000002a0
        /*00ec*/ 	.word	0x000000ff
        /*00f0*/ 	.word	0x00000040
        /*00f4*/ 	.short	0x0100
        /*00f6*/ 	.byte	0x08
	.zero		1


	//   ....[8]....
        /*00f8*/ 	.word	0x000002b0
        /*00fc*/ 	.word	0x000000ff
        /*0100*/ 	.word	0x00000020
        /*0104*/ 	.short	0x0100
        /*0106*/ 	.byte	0x08
	.zero		1


	//   ....[9]....
        /*0108*/ 	.word	0x000002c0
        /*010c*/ 	.word	0x000000ff
        /*0110*/ 	.word	0x00000048
        /*0114*/ 	.short	0x0100
        /*0116*/ 	.byte	0x08
	.zero		1


	//   ....[10]....
        /*0118*/ 	.word	0x00000700
        /*011c*/ 	.word	0x000000ff
        /*0120*/ 	.word	0x00000060
        /*0124*/ 	.short	0x0100
        /*0126*/ 	.byte	0x06
	.zero		1


	//   ....[11]....
        /*0128*/ 	.word	0x000007a0
        /*012c*/ 	.word	0x000000ff
        /*0130*/ 	.word	0x00000068
        /*0134*/ 	.short	0x0100
        /*0136*/ 	.byte	0x06
	.zero		1


	//   ....[12]....
        /*0138*/ 	.word	0x000017c0
        /*013c*/ 	.word	0x000000ff
        /*0140*/ 	.word	0x00000000
        /*0144*/ 	.short	0x010a
        /*0146*/ 	.byte	0x06
	.zero		1


	//   ....[13]....
        /*0148*/ 	.word	0x00001800
        /*014c*/ 	.word	0x000000ff
        /*0150*/ 	.word	0x00000000
        /*0154*/ 	.short	0x010a
        /*0156*/ 	.byte	0x06
	.zero		1


	//   ....[14]....
        /*0158*/ 	.word	0x000022f0
        /*015c*/ 	.word	0x000000ff
        /*0160*/ 	.word	0x00000000
        /*0164*/ 	.short	0x010a
        /*0166*/ 	.byte	0x0d
	.zero		1


	//   ....[15]....
        /*0168*/ 	.word	0x00002330
        /*016c*/ 	.word	0x000000ff
        /*0170*/ 	.word	0x00000000
        /*0174*/ 	.short	0x010a
        /*0176*/ 	.byte	0x0d
	.zero		1


	//   ....[16]....
        /*0178*/ 	.word	0x00002b20
        /*017c*/ 	.word	0x0000000e
        /*0180*/ 	.word	0x00000000
        /*0184*/ 	.short	0x0101
        /*0186*/ 	.byte	0x3f
	.zero		1


	//   ....[17]....
        /*0188*/ 	.word	0x000031c0
        /*018c*/ 	.word	0x0000000c
        /*0190*/ 	.word	0x00000000
        /*0194*/ 	.short	0x0101
        /*0196*/ 	.byte	0x3f
	.zero		1


	//   ....[18]....
        /*0198*/ 	.word	0x00008c40
        /*019c*/ 	.word	0x00000015
        /*01a0*/ 	.word	0x00000028
        /*01a4*/ 	.short	0x010a
        /*01a6*/ 	.byte	0x3f
	.zero		1


	//   ....[19]....
        /*01a8*/ 	.word	0x00008fc0
        /*01ac*/ 	.word	0x00000008
        /*01b0*/ 	.word	0x00000068
        /*01b4*/ 	.short	0x0101
        /*01b6*/ 	.byte	0x3f
	.zero		1


	//   ....[20]....
        /*01b8*/ 	.word	0x000096f0
        /*01bc*/ 	.word	0x00000006
        /*01c0*/ 	.word	0x00000000
        /*01c4*/ 	.short	0x010a
        /*01c6*/ 	.byte	0x3f
	.zero		1


	//   ....[21]....
        /*01c8*/ 	.word	0x00009770
        /*01cc*/ 	.word	0x00000007
        /*01d0*/ 	.word	0x00000000
        /*01d4*/ 	.short	0x010a
        /*01d6*/ 	.byte	0x3f
	.zero		1


	//   ....[22]....
        /*01d8*/ 	.word	0x00009800
        /*01dc*/ 	.word	0x0000000a
        /*01e0*/ 	.word	0x00000000
        /*01e4*/ 	.short	0x010a
        /*01e6*/ 	.byte	0x3f
	.zero		1


	//   ....[23]....
        /*01e8*/ 	.word	0x00009890
        /*01ec*/ 	.word	0x0000000b
        /*01f0*/ 	.word	0x00000000
        /*01f4*/ 	.short	0x010a
        /*01f6*/ 	.byte	0x3f
	.zero		1


	//   ....[24]....
        /*01f8*/ 	.word	0x00009920
        /*01fc*/ 	.word	0x00000003
        /*0200*/ 	.word	0x00000000
        /*0204*/ 	.short	0x010a
        /*0206*/ 	.byte	0x3f
	.zero		1


	//   ....[25]....
        /*0208*/ 	.word	0x00009990
        /*020c*/ 	.word	0x0000000d
        /*0210*/ 	.word	0x00000000
        /*0214*/ 	.short	0x010a
        /*0216*/ 	.byte	0x3f
	.zero		1


	//   ....[26]....
        /*0218*/ 	.word	0x000099f0
        /*021c*/ 	.word	0x0000000f
        /*0220*/ 	.word	0x00000000
        /*0224*/ 	.short	0x010a
        /*0226*/ 	.byte	0x3f
	.zero		1


	//   ....[27]....
        /*0228*/ 	.word	0x00009ac0
        /*022c*/ 	.word	0x00000015
        /*0230*/ 	.word	0x00000028
        /*0234*/ 	.short	0x010a
        /*0236*/ 	.byte	0x3f
	.zero		1


	//   ....[28]....
        /*0238*/ 	.word	0x00009b90
        /*023c*/ 	.word	0x00000006
        /*0240*/ 	.word	0x00000000
        /*0244*/ 	.short	0x010a
        /*0246*/ 	.byte	0x3f
	.zero		1


	//   ....[29]....
        /*0248*/ 	.word	0x00009be0
        /*024c*/ 	.word	0x00000007
        /*0250*/ 	.word	0x00000000
        /*0254*/ 	.short	0x010a
        /*0256*/ 	.byte	0x3f
	.zero		1


	//   ....[30]....
        /*0258*/ 	.word	0x00009c30
        /*025c*/ 	.word	0x0000000a
        /*0260*/ 	.word	0x00000000
        /*0264*/ 	.short	0x010a
        /*0266*/ 	.byte	0x3f
	.zero		1


	//   ....[31]....
        /*0268*/ 	.word	0x00009c80
        /*026c*/ 	.word	0x0000000b
        /*0270*/ 	.word	0x00000000
        /*0274*/ 	.short	0x010a
        /*0276*/ 	.byte	0x3f
	.zero		1


	//----- nvinfo : EIATTR_NUM_MBARRIERS
	.align		4
.L_28:
        /*0278*/ 	.byte	0x03, 0x38
        /*027a*/ 	.short	0x000c


	//----- nvinfo : EIATTR_EXIT_INSTR_OFFSETS
	.align		4
        /*027c*/ 	.byte	0x04, 0x1c
        /*027e*/ 	.short	(.L_30 - .L_29)


	//   ....[0]....
.L_29:
        /*0280*/ 	.word	0x00000970


	//   ....[1]....
        /*0284*/ 	.word	0x00001160


	//   ....[2]....
        /*0288*/ 	.word	0x00008350


	//   ....[3]....
        /*028c*/ 	.word	0x000088b0


	//   ....[4]....
        /*0290*/ 	.word	0x00009970


	//----- nvinfo : EIATTR_MAX_THREADS
	.align		4
.L_30:
        /*0294*/ 	.byte	0x04, 0x05
        /*0296*/ 	.short	(.L_32 - .L_31)
.L_31:
        /*0298*/ 	.word	0x00000180
        /*029c*/ 	.word	0x00000001
        /*02a0*/ 	.word	0x00000001


	//----- nvinfo : EIATTR_CRS_STACK_SIZE
	.align		4
.L_32:
        /*02a4*/ 	.byte	0x04, 0x1e
        /*02a6*/ 	.short	(.L_34 - .L_33)
.L_33:
        /*02a8*/ 	.word	0x00000000


	//----- nvinfo : EIATTR_CBANK_PARAM_SIZE
	.align		4
.L_34:
        /*02ac*/ 	.byte	0x03, 0x19
        /*02ae*/ 	.short	0x0470


	//----- nvinfo : EIATTR_PARAM_CBANK
	.align		4
        /*02b0*/ 	.byte	0x04, 0x0a
        /*02b2*/ 	.short	(.L_36 - .L_35)
	.align		4
.L_35:
        /*02b4*/ 	.word	index@(.nv.constant0._ZN7cutlass13device_kernelINS_4gemm6kernel13GemmUniversalIN4cute5tupleIJiiiiEEENS1_10collective13CollectiveMmaINS1_37MainloopSm90TmaGmmaWarpSpecializedFP8ILi5ENS5_IJNS4_1CILi2EEENSA_ILi1EEESC_EEENS1_35KernelTmaWarpSpecializedCooperativeEEENS5_IJNSA_ILi256EEENSA_ILi64EEENSA_ILi128EEEEEENS_12float_e4m3_tENS5_IJlSC_lEEESK_SL_NS4_8TiledMMAINS4_8MMA_AtomIJNS4_4SM904GMMA30MMA_64x64x32_F32E4M3E4M3_SS_TNILNSP_7ScaleInE1ELSR_1EEEEEENS4_6LayoutISD_NS5_IJSC_NSA_ILi0EEESV_EEEEENS5_IJNS4_10UnderscoreESY_SY_EEEEENS4_13SM90_TMA_LOADENS4_14ComposedLayoutINS4_7SwizzleILi3ELi4ELi3EEENS4_18smem_ptr_flag_bitsILi8EEENSU_INS5_IJNSA_ILi8EEESI_EEENS5_IJSI_SC_EEEEEEEvNS4_8identityENS4_23SM90_TMA_LOAD_MULTICASTES1B_vS1C_EENS_8epilogue10collective6detail29Sm90TmaWarpSpecializedAdapterINS1G_15DefaultEpilogueISK_SL_SL_NS1F_6thread17LinearCombinationISK_Li1EffLNS1K_9ScaleType4KindE0ELNS_15FloatRoundStyleE2ESK_EENS1_15EpilogueDefaultEEEEEvvEEEEvNT_6ParamsE)
        /*02b8*/ 	.short	0x0210
        /*02ba*/ 	.short	0x0470


	//----- nvinfo : EIATTR_SW_WAR
	.align		4
.L_36:
        /*02bc*/ 	.byte	0x04, 0x36
        /*02be*/ 	.short	(.L_38 - .L_37)
.L_37:
        /*02c0*/ 	.word	0x00000008
.L_38:


//--------------------- .nv.callgraph             --------------------------
	.section	.nv.callgraph,"",@"SHT_CUDA_CALLGRAPH"
	.align	4
	.sectionentsize	8
	.align		4
        /*0000*/ 	.word	0x00000000
	.align		4
        /*0004*/ 	.word	0xffffffff
	.align		4
        /*0008*/ 	.word	0x00000000
	.align		4
        /*000c*/ 	.word	0xfffffffe
	.align		4
        /*0010*/ 	.word	0x00000000
	.align		4
        /*0014*/ 	.word	0xfffffffd
	.align		4
        /*0018*/ 	.word	0x00000000
	.align		4
        /*001c*/ 	.word	0xfffffffc


//--------------------- .nv.constant4             --------------------------
	.section	.nv.constant4,"a",@progbits
	.align	8
	.align		8
.nv.constant4:
        /*0000*/ 	.dword	_ZN40_INTERNAL_736209d5_4_k_cu_5914efde_265894cuda3std3__45__cpo5beginE
	.align		8
        /*0008*/ 	.dword	_ZN40_INTERNAL_736209d5_4_k_cu_5914efde_265894cuda3std3__45__cpo3endE
	.align		8
        /*0010*/ 	.dword	_ZN40_INTERNAL_736209d5_4_k_cu_5914efde_265894cuda3std3__45__cpo6cbeginE
	.align		8
        /*0018*/ 	.dword	_ZN40_INTERNAL_736209d5_4_k_cu_5914efde_265894cuda3std3__45__cpo4cendE
	.align		8
        /*0020*/ 	.dword	_ZN40_INTERNAL_736209d5_4_k_cu_5914efde_265894cuda3std3__442_GLOBAL__N__736209d5_4_k_cu_5914efde_265896ignoreE
	.align		8
        /*0028*/ 	.dword	_ZN40_INTERNAL_736209d5_4_k_cu_5914efde_265894cuda3std3__419piecewise_constructE
	.align		8
        /*0030*/ 	.dword	_ZN40_INTERNAL_736209d5_4_k_cu_5914efde_265894cuda3std3__48in_placeE
	.align		8
        /*0038*/ 	.dword	_ZN40_INTERNAL_736209d5_4_k_cu_5914efde_265894cuda3std6ranges3__45__cpo4swapE
	.align		8
        /*0040*/ 	.dword	_ZN40_INTERNAL_736209d5_4_k_cu_5914efde_265894cuda3std6ranges3__45__cpo9iter_moveE
	.align		8
        /*0048*/ 	.dword	_ZN40_INTERNAL_736209d5_4_k_cu_5914efde_265894cute7productE
	.align		8
        /*0050*/ 	.dword	_ZN40_INTERNAL_736209d5_4_k_cu_5914efde_265894cute1_E


//--------------------- .text._ZN7cutlass13device_kernelINS_4gemm6kernel13GemmUniversalIN4cute5tupleIJiiiiEEENS1_10collective13CollectiveMmaINS1_37MainloopSm90TmaGmmaWarpSpecializedFP8ILi5ENS5_IJNS4_1CILi2EEENSA_ILi1EEESC_EEENS1_35KernelTmaWarpSpecializedCooperativeEEENS5_IJNSA_ILi256EEENSA_ILi64EEENSA_ILi128EEEEEENS_12float_e4m3_tENS5_IJlSC_lEEESK_SL_NS4_8TiledMMAINS4_8MMA_AtomIJNS4_4SM904GMMA30MMA_64x64x32_F32E4M3E4M3_SS_TNILNSP_7ScaleInE1ELSR_1EEEEEENS4_6LayoutISD_NS5_IJSC_NSA_ILi0EEESV_EEEEENS5_IJNS4_10UnderscoreESY_SY_EEEEENS4_13SM90_TMA_LOADENS4_14ComposedLayoutINS4_7SwizzleILi3ELi4ELi3EEENS4_18smem_ptr_flag_bitsILi8EEENSU_INS5_IJNSA_ILi8EEESI_EEENS5_IJSI_SC_EEEEEEEvNS4_8identityENS4_23SM90_TMA_LOAD_MULTICASTES1B_vS1C_EENS_8epilogue10collective6detail29Sm90TmaWarpSpecializedAdapterINS1G_15DefaultEpilogueISK_SL_SL_NS1F_6thread17LinearCombinationISK_Li1EffLNS1K_9ScaleType4KindE0ELNS_15FloatRoundStyleE2ESK_EENS1_15EpilogueDefaultEEEEEvvEEEEvNT_6ParamsE --------------------------
	.section	.text._ZN7cutlass13device_kernelINS_4gemm6kernel13GemmUniversalIN4cute5tupleIJiiiiEEENS1_10collective13CollectiveMmaINS1_37MainloopSm90TmaGmmaWarpSpecializedFP8ILi5ENS5_IJNS4_1CILi2EEENSA_ILi1EEESC_EEENS1_35KernelTmaWarpSpecializedCooperativeEEENS5_IJNSA_ILi256EEENSA_ILi64EEENSA_ILi128EEEEEENS_12float_e4m3_tENS5_IJlSC_lEEESK_SL_NS4_8TiledMMAINS4_8MMA_AtomIJNS4_4SM904GMMA30MMA_64x64x32_F32E4M3E4M3_SS_TNILNSP_7ScaleInE1ELSR_1EEEEEENS4_6LayoutISD_NS5_IJSC_NSA_ILi0EEESV_EEEEENS5_IJNS4_10UnderscoreESY_SY_EEEEENS4_13SM90_TMA_LOADENS4_14ComposedLayoutINS4_7SwizzleILi3ELi4ELi3EEENS4_18smem_ptr_flag_bitsILi8EEENSU_INS5_IJNSA_ILi8EEESI_EEENS5_IJSI_SC_EEEEEEEvNS4_8identityENS4_23SM90_TMA_LOAD_MULTICASTES1B_vS1C_EENS_8epilogue10collective6detail29Sm90TmaWarpSpecializedAdapterINS1G_15DefaultEpilogueISK_SL_SL_NS1F_6thread17LinearCombinationISK_Li1EffLNS1K_9ScaleType4KindE0ELNS_15FloatRoundStyleE2ESK_EENS1_15EpilogueDefaultEEEEEvvEEEEvNT_6ParamsE,"ax",@progbits
	.align	128
.text._ZN7cutlass13device_kernelINS_4gemm6kernel13GemmUniversalIN4cute5tupleIJiiiiEEENS1_10collective13CollectiveMmaINS1_37MainloopSm90TmaGmmaWarpSpecializedFP8ILi5ENS5_IJNS4_1CILi2EEENSA_ILi1EEESC_EEENS1_35KernelTmaWarpSpecializedCooperativeEEENS5_IJNSA_ILi256EEENSA_ILi64EEENSA_ILi128EEEEEENS_12float_e4m3_tENS5_IJlSC_lEEESK_SL_NS4_8TiledMMAINS4_8MMA_AtomIJNS4_4SM904GMMA30MMA_64x64x32_F32E4M3E4M3_SS_TNILNSP_7ScaleInE1ELSR_1EEEEEENS4_6LayoutISD_NS5_IJSC_NSA_ILi0EEESV_EEEEENS5_IJNS4_10UnderscoreESY_SY_EEEEENS4_13SM90_TMA_LOADENS4_14ComposedLayoutINS4_7SwizzleILi3ELi4ELi3EEENS4_18smem_ptr_flag_bitsILi8EEENSU_INS5_IJNSA_ILi8EEESI_EEENS5_IJSI_SC_EEEEEEEvNS4_8identityENS4_23SM90_TMA_LOAD_MULTICASTES1B_vS1C_EENS_8epilogue10collective6detail29Sm90TmaWarpSpecializedAdapterINS1G_15DefaultEpilogueISK_SL_SL_NS1F_6thread17LinearCombinationISK_Li1EffLNS1K_9ScaleType4KindE0ELNS_15FloatRoundStyleE2ESK_EENS1_15EpilogueDefaultEEEEEvvEEEEvNT_6ParamsE:
        .type           _ZN7cutlass13device_kernelINS_4gemm6kernel13GemmUniversalIN4cute5tupleIJiiiiEEENS1_10collective13CollectiveMmaINS1_37MainloopSm90TmaGmmaWarpSpecializedFP8ILi5ENS5_IJNS4_1CILi2EEENSA_ILi1EEESC_EEENS1_35KernelTmaWarpSpecializedCooperativeEEENS5_IJNSA_ILi256EEENSA_ILi64EEENSA_ILi128EEEEEENS_12float_e4m3_tENS5_IJlSC_lEEESK_SL_NS4_8TiledMMAINS4_8MMA_AtomIJNS4_4SM904GMMA30MMA_64x64x32_F32E4M3E4M3_SS_TNILNSP_7ScaleInE1ELSR_1EEEEEENS4_6LayoutISD_NS5_IJSC_NSA_ILi0EEESV_EEEEENS5_IJNS4_10UnderscoreESY_SY_EEEEENS4_13SM90_TMA_LOADENS4_14ComposedLayoutINS4_7SwizzleILi3ELi4ELi3EEENS4_18smem_ptr_flag_bitsILi8EEENSU_INS5_IJNSA_ILi8EEESI_EEENS5_IJSI_SC_EEEEEEEvNS4_8identityENS4_23SM90_TMA_LOAD_MULTICASTES1B_vS1C_EENS_8epilogue10collective6detail29Sm90TmaWarpSpecializedAdapterINS1G_15DefaultEpilogueISK_SL_SL_NS1F_6thread17LinearCombinationISK_Li1EffLNS1K_9ScaleType4KindE0ELNS_15FloatRoundStyleE2ESK_EENS1_15EpilogueDefaultEEEEEvvEEEEvNT_6ParamsE,@function
        .size           _ZN7cutlass13device_kernelINS_4gemm6kernel13GemmUniversalIN4cute5tupleIJiiiiEEENS1_10collective13CollectiveMmaINS1_37MainloopSm90TmaGmmaWarpSpecializedFP8ILi5ENS5_IJNS4_1CILi2EEENSA_ILi1EEESC_EEENS1_35KernelTmaWarpSpecializedCooperativeEEENS5_IJNSA_ILi256EEENSA_ILi64EEENSA_ILi128EEEEEENS_12float_e4m3_tENS5_IJlSC_lEEESK_SL_NS4_8TiledMMAINS4_8MMA_AtomIJNS4_4SM904GMMA30MMA_64x64x32_F32E4M3E4M3_SS_TNILNSP_7ScaleInE1ELSR_1EEEEEENS4_6LayoutISD_NS5_IJSC_NSA_ILi0EEESV_EEEEENS5_IJNS4_10UnderscoreESY_SY_EEEEENS4_13SM90_TMA_LOADENS4_14ComposedLayoutINS4_7SwizzleILi3ELi4ELi3EEENS4_18smem_ptr_flag_bitsILi8EEENSU_INS5_IJNSA_ILi8EEESI_EEENS5_IJSI_SC_EEEEEEEvNS4_8identityENS4_23SM90_TMA_LOAD_MULTICASTES1B_vS1C_EENS_8epilogue10collective6detail29Sm90TmaWarpSpecializedAdapterINS1G_15DefaultEpilogueISK_SL_SL_NS1F_6thread17LinearCombinationISK_Li1EffLNS1K_9ScaleType4KindE0ELNS_15FloatRoundStyleE2ESK_EENS1_15EpilogueDefaultEEEEEvvEEEEvNT_6ParamsE,(.L_x_208 - _ZN7cutlass13device_kernelINS_4gemm6kernel13GemmUniversalIN4cute5tupleIJiiiiEEENS1_10collective13CollectiveMmaINS1_37MainloopSm90TmaGmmaWarpSpecializedFP8ILi5ENS5_IJNS4_1CILi2EEENSA_ILi1EEESC_EEENS1_35KernelTmaWarpSpecializedCooperativeEEENS5_IJNSA_ILi256EEENSA_ILi64EEENSA_ILi128EEEEEENS_12float_e4m3_tENS5_IJlSC_lEEESK_SL_NS4_8TiledMMAINS4_8MMA_AtomIJNS4_4SM904GMMA30MMA_64x64x32_F32E4M3E4M3_SS_TNILNSP_7ScaleInE1ELSR_1EEEEEENS4_6LayoutISD_NS5_IJSC_NSA_ILi0EEESV_EEEEENS5_IJNS4_10UnderscoreESY_SY_EEEEENS4_13SM90_TMA_LOADENS4_14ComposedLayoutINS4_7SwizzleILi3ELi4ELi3EEENS4_18smem_ptr_flag_bitsILi8EEENSU_INS5_IJNSA_ILi8EEESI_EEENS5_IJSI_SC_EEEEEEEvNS4_8identityENS4_23SM90_TMA_LOAD_MULTICASTES1B_vS1C_EENS_8epilogue10collective6detail29Sm90TmaWarpSpecializedAdapterINS1G_15DefaultEpilogueISK_SL_SL_NS1F_6thread17LinearCombinationISK_Li1EffLNS1K_9ScaleType4KindE0ELNS_15FloatRoundStyleE2ESK_EENS1_15EpilogueDefaultEEEEEvvEEEEvNT_6ParamsE)
        .other          _ZN7cutlass13device_kernelINS_4gemm6kernel13GemmUniversalIN4cute5tupleIJiiiiEEENS1_10collective13CollectiveMmaINS1_37MainloopSm90TmaGmmaWarpSpecializedFP8ILi5ENS5_IJNS4_1CILi2EEENSA_ILi1EEESC_EEENS1_35KernelTmaWarpSpecializedCooperativeEEENS5_IJNSA_ILi256EEENSA_ILi64EEENSA_ILi128EEEEEENS_12float_e4m3_tENS5_IJlSC_lEEESK_SL_NS4_8TiledMMAINS4_8MMA_AtomIJNS4_4SM904GMMA30MMA_64x64x32_F32E4M3E4M3_SS_TNILNSP_7ScaleInE1ELSR_1EEEEEENS4_6LayoutISD_NS5_IJSC_NSA_ILi0EEESV_EEEEENS5_IJNS4_10UnderscoreESY_SY_EEEEENS4_13SM90_TMA_LOADENS4_14ComposedLayoutINS4_7SwizzleILi3ELi4ELi3EEENS4_18smem_ptr_flag_bitsILi8EEENSU_INS5_IJNSA_ILi8EEESI_EEENS5_IJSI_SC_EEEEEEEvNS4_8identityENS4_23SM90_TMA_LOAD_MULTICASTES1B_vS1C_EENS_8epilogue10collective6detail29Sm90TmaWarpSpecializedAdapterINS1G_15DefaultEpilogueISK_SL_SL_NS1F_6thread17LinearCombinationISK_Li1EffLNS1K_9ScaleType4KindE0ELNS_15FloatRoundStyleE2ESK_EENS1_15EpilogueDefaultEEEEEvvEEEEvNT_6ParamsE,@"STO_CUDA_ENTRY STV_DEFAULT"
_ZN7cutlass13device_kernelINS_4gemm6kernel13GemmUniversalIN4cute5tupleIJiiiiEEENS1_10collective13CollectiveMmaINS1_37MainloopSm90TmaGmmaWarpSpecializedFP8ILi5ENS5_IJNS4_1CILi2EEENSA_ILi1EEESC_EEENS1_35KernelTmaWarpSpecializedCooperativeEEENS5_IJNSA_ILi256EEENSA_ILi64EEENSA_ILi128EEEEEENS_12float_e4m3_tENS5_IJlSC_lEEESK_SL_NS4_8TiledMMAINS4_8MMA_AtomIJNS4_4SM904GMMA30MMA_64x64x32_F32E4M3E4M3_SS_TNILNSP_7ScaleInE1ELSR_1EEEEEENS4_6LayoutISD_NS5_IJSC_NSA_ILi0EEESV_EEEEENS5_IJNS4_10UnderscoreESY_SY_EEEEENS4_13SM90_TMA_LOADENS4_14ComposedLayoutINS4_7SwizzleILi3ELi4ELi3EEENS4_18smem_ptr_flag_bitsILi8EEENSU_INS5_IJNSA_ILi8EEESI_EEENS5_IJSI_SC_EEEEEEEvNS4_8identityENS4_23SM90_TMA_LOAD_MULTICASTES1B_vS1C_EENS_8epilogue10collective6detail29Sm90TmaWarpSpecializedAdapterINS1G_15DefaultEpilogueISK_SL_SL_NS1F_6thread17LinearCombinationISK_Li1EffLNS1K_9ScaleType4KindE0ELNS_15FloatRoundStyleE2ESK_EENS1_15EpilogueDefaultEEEEEvvEEEEvNT_6ParamsE:
[----:B------:R-:W-:Y:S01]  /*0000*/  LDC R1, c[0x0][0x28] ;  /* 0x00000a00ff017b82 */ /* 0x000fe20000000800 */
[----:B------:R-:W0:Y:S01]  /*0010*/  S2R R0, SR_TID.X ;  /* 0x0000000000007919 */ /* 0x000e220000002100 */
[----:B------:R-:W-:Y:S01]  /*0020*/  ELECT P0, URZ, PT ;  /* 0x00000000003f782f */ /* 0x000fe20003800000 */
[----:B------:R-:W-:Y:S01]  /*0030*/  BSSY B0, `(.L_x_0) ;  /* 0x000000f000007945 */ /* 0x000fe20003800000 */
[--C-:B0-----:R-:W-:Y:S02]  /*0040*/  SHF.R.U32.HI R2, RZ, 0x5, R0.reuse ;  /* 0x00000005ff027819 */ /* 0x101fe40000011600 */
[----:B------:R-:W-:-:S03]  /*0050*/  SHF.R.U32.HI R3, RZ, 0x7, R0 ;  /* 0x00000007ff037819 */ /* 0x000fc60000011600 */
[----:B------:R-:W0:Y:S04]  /*0060*/  SHFL.IDX PT, R7, R2, RZ, 0x1f ;  /* 0x00001fff02077589 */ /* 0x000e2800000e0000 */
[----:B------:R-:W1:Y:S01]  /*0070*/  SHFL.IDX PT, R3, R3, RZ, 0x1f ;  /* 0x00001fff03037589 */ /* 0x000e6200000e0000 */
[----:B0-----:R-:W-:-:S13]  /*0080*/  ISETP.NE.OR P0, PT, R7, RZ, !P0 ;  /* 0x000000ff0700720c */ /* 0x001fda0004705670 */
[----:B-1----:R-:W-:Y:S05]  /*0090*/  @P0 BRA `(.L_x_1) ;  /* 0x0000000000200947 */ /* 0x002fea0003800000 */
[----:B------:R-:W-:Y:S02]  /*00a0*/  ULDC.64 UR4, c[0x0][0x198] ;  /* 0x0000660000047ab9 */ /* 0x000fe40000000a00 */
[----:B------:R-:W-:Y:S02]  /*00b0*/  UIADD3 UR6, UP0, UR4, 0xf0, URZ ;  /* 0x000000f004067890 */ /* 0x000fe4000ff1e03f */
[----:B------:R-:W-:Y:S02]  /*00c0*/  UIADD3 UR4, UP1, UR4, 0x1f0, URZ ;  /* 0x000001f004047890 */ /* 0x000fe4000ff3e03f */
[----:B------:R-:W-:Y:S02]  /*00d0*/  UIADD3.X UR7, URZ, UR5, URZ, UP0, !UPT ;  /* 0x000000053f077290 */ /* 0x000fe400087fe43f */
[----:B------:R-:W-:-:S07]  /*00e0*/  UIADD3.X UR5, URZ, UR5, URZ, UP1, !UPT ;  /* 0x000000053f057290 */ /* 0x000fce0008ffe43f */
[----:B------:R0:W-:Y:S02]  /*00f0*/  UTMACCTL.PF [UR6] ;  /* 0x00000000060079b9 */ /* 0x0001e40008040000 */
[----:B------:R0:W-:Y:S02]  /*0100*/  UTMACCTL.PF [UR4] ;  /* 0x00000000040079b9 */ /* 0x0001e40008040000 */
[----:B0-----:R-:W-:Y:S01]  /*0110*/  NOP ;  /* 0x0000000000007918 */ /* 0x001fe20000000000 */
.L_x_1:
[----:B------:R-:W-:Y:S05]  /*0120*/  BSYNC B0 ;  /* 0x0000000000007941 */ /* 0x000fea0003800000 */
.L_x_0:
[----:B------:R-:W0:Y:S02]  /*0130*/  SHFL.IDX PT, R4, R2, RZ, 0x1f ;  /* 0x00001fff02047589 */ /* 0x000e2400000e0000 */
[----:B0-----:R-:W-:-:S13]  /*0140*/  ISETP.NE.AND P0, PT, R4, RZ, PT ;  /* 0x000000ff0400720c */ /* 0x001fda0003f05270 */
[----:B------:R-:W-:Y:S05]  /*0150*/  @P0 BRA `(.L_x_2) ;  /* 0x0000000000600947 */ /* 0x000fea0003800000 */
[----:B------:R-:W0:Y:S01]  /*0160*/  S2UR UR8, SR_CgaCtaId ;  /* 0x00000000000879c3 */ /* 0x000e220000008800 */
[----:B------:R-:W-:Y:S01]  /*0170*/  UMOV UR4, 0x400 ;  /* 0x0000040000047882 */ /* 0x000fe20000000000 */
[----:B------:R-:W-:Y:S01]  /*0180*/  UMOV UR5, 0x1 ;  /* 0x0000000100057882 */ /* 0x000fe20000000000 */
[----:B------:R-:W-:Y:S01]  /*0190*/  UMOV UR6, 0x4 ;  /* 0x0000000400067882 */ /* 0x000fe20000000000 */
[----:B------:R-:W-:Y:S01]  /*01a0*/  ELECT P0, URZ, PT ;  /* 0x00000000003f782f */ /* 0x000fe20003800000 */
[----:B------:R-:W-:-:S04]  /*01b0*/  UIADD3 UR6, -UR6, 0x100000, URZ ;  /* 0x0010000006067890 */ /* 0x000fc8000fffe13f */
[----:B------:R-:W-:Y:S02]  /*01c0*/  USHF.L.U32 UR7, UR6, 0xb, URZ ;  /* 0x0000000b06077899 */ /* 0x000fe4000800063f */
[----:B------:R-:W-:Y:S02]  /*01d0*/  USHF.L.U32 UR6, UR6, 0x1, URZ ;  /* 0x0000000106067899 */ /* 0x000fe4000800063f */
[----:B0-----:R-:W-:Y:S02]  /*01e0*/  ULEA UR8, UR8, UR4, 0x18 ;  /* 0x0000000408087291 */ /* 0x001fe4000f8ec03f */
[----:B------:R-:W-:-:S04]  /*01f0*/  UIADD3 UR4, -UR5, 0x100000, URZ ;  /* 0x0010000005047890 */ /* 0x000fc8000fffe13f */
[----:B------:R-:W-:Y:S02]  /*0200*/  USHF.L.U32 UR5, UR4, 0xb, URZ ;  /* 0x0000000b04057899 */ /* 0x000fe4000800063f */
[----:B------:R-:W-:Y:S01]  /*0210*/  USHF.L.U32 UR4, UR4, 0x1, URZ ;  /* 0x0000000104047899 */ /* 0x000fe2000800063f */
[----:B------:R-:W0:Y:S11]  /*0220*/  FENCE.VIEW.ASYNC.S ;  /* 0x00000000000073c6 */ /* 0x000e360000000000 */
[----:B0-----:R0:W1:Y:S01]  /*0230*/  SYNCS.EXCH.64 URZ, [UR8], UR4 ;  /* 0x00000004083f75b2 */ /* 0x0010620008000100 */
[----:B------:R0:W2:Y:S01]  /*0240*/  SYNCS.EXCH.64 URZ, [UR8+0x28], UR6 ;  /* 0x00002806083f75b2 */ /* 0x0000a20008000100 */
[----:B------:R0:W3:Y:S01]  /*0250*/  SYNCS.EXCH.64 URZ, [UR8+0x8], UR4 ;  /* 0x00000804083f75b2 */ /* 0x0000e20008000100 */
[----:B------:R0:W4:Y:S01]  /*0260*/  SYNCS.EXCH.64 URZ, [UR8+0x30], UR6 ;  /* 0x00003006083f75b2 */ /* 0x0001220008000100 */
[----:B------:R0:W0:Y:S01]  /*0270*/  SYNCS.EXCH.64 URZ, [UR8+0x10], UR4 ;  /* 0x00001004083f75b2 */ /* 0x0000220008000100 */
[----:B------:R0:W0:Y:S01]  /*0280*/  SYNCS.EXCH.64 URZ, [UR8+0x38], UR6 ;  /* 0x00003806083f75b2 */ /* 0x0000220008000100 */
[----:B------:R0:W0:Y:S01]  /*0290*/  SYNCS.EXCH.64 URZ, [UR8+0x18], UR4 ;  /* 0x00001804083f75b2 */ /* 0x0000220008000100 */
[----:B------:R0:W0:Y:S01]  /*02a0*/  SYNCS.EXCH.64 URZ, [UR8+0x40], UR6 ;  /* 0x00004006083f75b2 */ /* 0x0000220008000100 */
[----:B------:R0:W0:Y:S01]  /*02b0*/  SYNCS.EXCH.64 URZ, [UR8+0x20], UR4 ;  /* 0x00002004083f75b2 */ /* 0x0000220008000100 */
[----:B------:R0:W0:Y:S01]  /*02c0*/  SYNCS.EXCH.64 URZ, [UR8+0x48], UR6 ;  /* 0x00004806083f75b2 */ /* 0x0000220008000100 */
[----:B------:R-:W-:Y:S01]  /*02d0*/  NOP ;  /* 0x0000000000007918 */ /* 0x000fe20000000000 */
.L_x_2:
[----:B------:R-:W-:Y:S01]  /*02e0*/  SHF.R.S32.HI R5, RZ, 0x1f, R0 ;  /* 0x0000001fff057819 */ /* 0x000fe20000011400 */
[----:B------:R-:W5:Y:S01]  /*02f0*/  SHFL.IDX PT, R2, R2, RZ, 0x1f ;  /* 0x00001fff02027589 */ /* 0x000f6200000e0000 */
[----:B0-----:R-:W0:Y:S01]  /*0300*/  S2UR UR8, SR_CTAID.X ;  /* 0x00000000000879c3 */ /* 0x001e220000002500 */
[----:B------:R-:W-:Y:S02]  /*0310*/  ELECT P0, URZ, PT ;  /* 0x00000000003f782f */ /* 0x000fe40003800000 */
[----:B------:R-:W-:Y:S01]  /*0320*/  LEA.HI R5, R5, R0, RZ, 0x7 ;  /* 0x0000000005057211 */ /* 0x000fe200078f38ff */
[----:B------:R-:W1:Y:S01]  /*0330*/  S2R R8, SR_CTAID.Y ;  /* 0x0000000000087919 */ /* 0x000e620000002600 */
[----:B------:R-:W-:Y:S01]  /*0340*/  SHF.R.S32.HI R11, RZ, 0x1f, R4 ;  /* 0x0000001fff0b7819 */ /* 0x000fe20000011404 */
[----:B------:R-:W-:Y:S01]  /*0350*/  ULDC UR4, c[0x0][0x150] ;  /* 0x0000540000047ab9 */ /* 0x000fe20000000800 */
[----:B------:R-:W-:Y:S01]  /*0360*/  LOP3.LUT R5, R5, 0xffffff80, RZ, 0xc0, !PT ;  /* 0xffffff8005057812 */ /* 0x000fe200078ec0ff */
[----:B------:R-:W-:Y:S01]  /*0370*/  VIADD R16, R3, 0xffffffff ;  /* 0xffffffff03107836 */ /* 0x000fe20000000000 */
[----:B------:R-:W-:Y:S01]  /*0380*/  LEA.HI R11, R11, R4, RZ, 0x2 ;  /* 0x000000040b0b7211 */ /* 0x000fe200078f10ff */
[----:B------:R-:W2:Y:S01]  /*0390*/  LDC R12, c[0x0][0x144] ;  /* 0x00005100ff0c7b82 */ /* 0x000ea20000000800 */
[----:B------:R-:W-:Y:S01]  /*03a0*/  NOP ;  /* 0x0000000000007918 */ /* 0x000fe20000000000 */
[----:B------:R-:W-:Y:S01]  /*03b0*/  IMAD.IADD R6, R0, 0x1, -R5 ;  /* 0x0000000100067824 */ /* 0x000fe200078e0a05 */
[----:B------:R-:W-:Y:S01]  /*03c0*/  LOP3.LUT R11, R11, 0x3ffffffc, RZ, 0xc0, !PT ;  /* 0x3ffffffc0b0b7812 */ /* 0x000fe200078ec0ff */
[----:B------:R-:W-:Y:S01]  /*03d0*/  NOP ;  /* 0x0000000000007918 */ /* 0x000fe20000000000 */
[----:B------:R-:W-:-:S02]  /*03e0*/  ISETP.NE.AND P4, PT, R3, RZ, PT ;  /* 0x000000ff0300720c */ /* 0x000fc40003f85270 */
[----:B------:R-:W-:Y:S01]  /*03f0*/  SHF.R.S32.HI R5, RZ, 0x1f, R6 ;  /* 0x0000001fff057819 */ /* 0x000fe20000011406 */
[----:B------:R-:W-:Y:S01]  /*0400*/  IMAD.IADD R4, R4, 0x1, -R11 ;  /* 0x0000000104047824 */ /* 0x000fe200078e0a0b */
[----:B------:R-:W3:Y:S01]  /*0410*/  LDC R14, c[0x0][0x140] ;  /* 0x00005000ff0e7b82 */ /* 0x000ee20000000800 */
[----:B------:R-:W-:Y:S02]  /*0420*/  ISETP.GE.U32.AND P6, PT, R16, 0x2, PT ;  /* 0x000000021000780c */ /* 0x000fe40003fc6070 */
[----:B------:R-:W-:Y:S02]  /*0430*/  LEA.HI R5, R5, R6, RZ, 0x3 ;  /* 0x0000000605057211 */ /* 0x000fe400078f18ff */
[----:B-----5:R-:W-:Y:S02]  /*0440*/  ISETP.NE.OR P0, PT, R2, RZ, !P0 ;  /* 0x000000ff0200720c */ /* 0x020fe40004705670 */
[--C-:B------:R-:W-:Y:S01]  /*0450*/  SHF.R.S32.HI R2, RZ, 0x3, R5.reuse ;  /* 0x00000003ff027819 */ /* 0x100fe20000011405 */
[----:B------:R-:W5:Y:S01]  /*0460*/  LDC R13, c[0x0][0x148] ;  /* 0x00005200ff0d7b82 */ /* 0x000f620000000800 */
[----:B------:R-:W-:-:S02]  /*0470*/  SHF.R.S32.HI R5, RZ, 0x1f, R5 ;  /* 0x0000001fff057819 */ /* 0x000fc40000011405 */
[----:B0-----:R-:W-:Y:S02]  /*0480*/  I2FP.F32.U32 R10, UR8 ;  /* 0x00000008000a7c45 */ /* 0x001fe40008201000 */
[----:B------:R-:W-:-:S03]  /*0490*/  LEA.HI R5, R5, R2, RZ, 0x2 ;  /* 0x0000000205057211 */ /* 0x000fc600078f10ff */
[----:B------:R-:W-:Y:S01]  /*04a0*/  FMUL R10, R10, UR4 ;  /* 0x000000040a0a7c20 */ /* 0x000fe20008400000 */
[----:B------:R-:W-:Y:S01]  /*04b0*/  LOP3.LUT R5, R5, 0xfffffffc, RZ, 0xc0, !PT ;  /* 0xfffffffc05057812 */ /* 0x000fe200078ec0ff */
[----:B------:R-:W-:Y:S01]  /*04c0*/  VOTEU.ALL UP0, P0 ;  /* 0x00000000003f7886 */ /* 0x000fe20000000000 */
[----:B-1----:R-:W-:Y:S01]  /*04d0*/  I2FP.F32.U32 R11, R8 ;  /* 0x00000008000b7245 */ /* 0x002fe20000201000 */
[----:B------:R-:W-:Y:S01]  /*04e0*/  ULDC UR4, c[0x0][0x154] ;  /* 0x0000550000047ab9 */ /* 0x000fe20000000800 */
[----:B------:R-:W-:Y:S01]  /*04f0*/  VOTEU.ALL UP1, P0 ;  /* 0x00000000003f7886 */ /* 0x000fe20000020000 */
[----:B------:R-:W0:Y:S01]  /*0500*/  F2I.U32.TRUNC.NTZ R10, R10 ;  /* 0x0000000a000a7305 */ /* 0x000e22000020f000 */
[----:B------:R-:W-:Y:S01]  /*0510*/  IMAD.IADD R5, R2, 0x1, -R5 ;  /* 0x0000000102057824 */ /* 0x000fe200078e0a05 */
[----:B------:R-:W1:Y:S01]  /*0520*/  @!UP0 S2UR UR7, SR_CgaCtaId ;  /* 0x00000000000789c3 */ /* 0x000e620000008800 */
[----:B------:R-:W-:Y:S01]  /*0530*/  @!UP0 UMOV UR6, 0x400 ;  /* 0x0000040000068882 */ /* 0x000fe20000000000 */
[----:B---3--:R-:W-:Y:S01]  /*0540*/  ISETP.EQ.U32.AND P2, PT, R14, 0x1, PT ;  /* 0x000000010e00780c */ /* 0x008fe20003f42070 */
[----:B------:R-:W-:-:S05]  /*0550*/  IMAD R5, R4, 0x4, R5 ;  /* 0x0000000404057824 */ /* 0x000fca00078e0205 */
[----:B------:R-:W-:-:S04]  /*0560*/  LEA.HI R2, R5, R5, RZ, 0x1 ;  /* 0x0000000505027211 */ /* 0x000fc800078f08ff */
[----:B------:R-:W-:Y:S01]  /*0570*/  LOP3.LUT R4, R2, 0xfffffffe, RZ, 0xc0, !PT ;  /* 0xfffffffe02047812 */ /* 0x000fe200078ec0ff */
[----:B0-----:R-:W-:Y:S02]  /*0580*/  IMAD.MOV R15, RZ, RZ, -R10 ;  /* 0x000000ffff0f7224 */ /* 0x001fe400078e0a0a */
[----:B------:R-:W-:Y:S01]  /*0590*/  FMUL R10, R11, UR4 ;  /* 0x000000040b0a7c20 */ /* 0x000fe20008400000 */
[----:B------:R-:W-:Y:S01]  /*05a0*/  SHF.R.S32.HI R2, RZ, 0x1f, R7 ;  /* 0x0000001fff027819 */ /* 0x000fe20000011407 */
[----:B------:R-:W-:Y:S01]  /*05b0*/  UMOV UR4, 0x20 ;  /* 0x0000002000047882 */ /* 0x000fe20000000000 */
[----:B--2---:R-:W-:Y:S01]  /*05c0*/  IMAD R12, R12, R15, UR8 ;  /* 0x000000080c0c7e24 */ /* 0x004fe2000f8e020f */
[----:B------:R-:W-:-:S04]  /*05d0*/  @!UP0 UIADD3 UR4, -UR4, 0x100000, URZ ;  /* 0x0010000004048890 */ /* 0x000fc8000fffe13f */
[----:B------:R-:W-:Y:S02]  /*05e0*/  @!UP0 USHF.L.U32 UR5, UR4, 0xb, URZ ;  /* 0x0000000b04058899 */ /* 0x000fe4000800063f */
[----:B------:R-:W-:Y:S01]  /*05f0*/  @!UP0 USHF.L.U32 UR4, UR4, 0x1, URZ ;  /* 0x0000000104048899 */ /* 0x000fe2000800063f */
[C---:B------:R-:W-:Y:S01]  /*0600*/  IMAD.IADD R11, R5.reuse, 0x1, -R4 ;  /* 0x00000001050b7824 */ /* 0x040fe200078e0a04 */
[----:B------:R-:W0:Y:S01]  /*0610*/  F2I.U32.TRUNC.NTZ R10, R10 ;  /* 0x0000000a000a7305 */ /* 0x000e22000020f000 */
[----:B------:R-:W-:Y:S01]  /*0620*/  LEA.HI R2, R2, R7, RZ, 0x2 ;  /* 0x0000000702027211 */ /* 0x000fe200078f10ff */
[----:B------:R-:W-:Y:S02]  /*0630*/  IMAD.SHL.U32 R4, R5, 0x4, RZ ;  /* 0x0000000405047824 */ /* 0x000fe400078e00ff */
[----:B------:R-:W-:Y:S01]  /*0640*/  ISETP.NE.AND P3, PT, R11, R12, PT ;  /* 0x0000000c0b00720c */ /* 0x000fe20003f65270 */
[----:B-1----:R-:W-:Y:S01]  /*0650*/  @!UP0 ULEA UR6, UR7, UR6, 0x18 ;  /* 0x0000000607068291 */ /* 0x002fe2000f8ec03f */
[----:B------:R-:W-:Y:S01]  /*0660*/  LOP3.LUT R2, R2, 0xfffffffc, RZ, 0xc0, !PT ;  /* 0xfffffffc02027812 */ /* 0x000fe200078ec0ff */
[----:B------:R-:W-:Y:S01]  /*0670*/  VOTEU.ALL UP0, P0 ;  /* 0x00000000003f7886 */ /* 0x000fe20000000000 */
[----:B------:R-:W-:-:S02]  /*0680*/  LOP3.LUT R5, R5, 0xc, R4, 0x78, !PT ;  /* 0x0000000c05057812 */ /* 0x000fc400078e7804 */
[----:B------:R-:W-:Y:S01]  /*0690*/  LOP3.LUT P0, RZ, R6, 0x7, RZ, 0xc0, !PT ;  /* 0x0000000706ff7812 */ /* 0x000fe2000780c0ff */
[----:B------:R-:W-:Y:S02]  /*06a0*/  IMAD.IADD R7, R7, 0x1, -R2 ;  /* 0x0000000107077824 */ /* 0x000fe400078e0a02 */
[----:B------:R-:W-:Y:S01]  /*06b0*/  IMAD.MOV.U32 R6, RZ, RZ, 0x1 ;  /* 0x00000001ff067424 */ /* 0x000fe200078e00ff */
[----:B------:R-:W-:Y:S01]  /*06c0*/  ISETP.LT.U32.AND P0, PT, R5, 0x2, !P0 ;  /* 0x000000020500780c */ /* 0x000fe20004701070 */
[----:B0-----:R-:W-:Y:S01]  /*06d0*/  IMAD.MOV R20, RZ, RZ, -R10 ;  /* 0x000000ffff147224 */ /* 0x001fe200078e0a0a */
[----:B------:R-:W-:Y:S01]  /*06e0*/  ISETP.NE.AND P1, PT, R7, 0x3, PT ;  /* 0x000000030700780c */ /* 0x000fe20003f25270 */
[----:B------:R-:W0:Y:S02]  /*06f0*/  FENCE.VIEW.ASYNC.S ;  /* 0x00000000000073c6 */ /* 0x000e240000000000 */
[----:B0-----:R0:W1:Y:S01]  /*0700*/  @!UP0 SYNCS.EXCH.64 URZ, [UR6+0x60], UR4 ;  /* 0x00006004063f85b2 */ /* 0x0010620008000100 */
[----:B------:R-:W-:Y:S01]  /*0710*/  @P3 LEA.HI R2, R5, R5, RZ, 0x1 ;  /* 0x0000000505023211 */ /* 0x000fe200078f08ff */
[----:B-----5:R-:W-:Y:S01]  /*0720*/  IMAD R11, R13, R20, R8 ;  /* 0x000000140d0b7224 */ /* 0x020fe200078e0208 */
[----:B------:R-:W-:-:S02]  /*0730*/  ISETP.EQ.OR P1, PT, R7, RZ, !P1 ;  /* 0x000000ff0700720c */ /* 0x000fc40004f22670 */
[----:B------:R-:W-:Y:S02]  /*0740*/  @P3 SHF.R.S32.HI R2, RZ, 0x1, R2 ;  /* 0x00000001ff023819 */ /* 0x000fe40000011402 */
[----:B------:R-:W-:Y:S02]  /*0750*/  ISETP.EQ.AND P1, PT, R3, RZ, P1 ;  /* 0x000000ff0300720c */ /* 0x000fe40000f22270 */
[----:B------:R-:W-:Y:S02]  /*0760*/  @P3 ISETP.NE.AND P5, PT, R2, R11, PT ;  /* 0x0000000b0200320c */ /* 0x000fe40003fa5270 */
[----:B------:R-:W-:Y:S02]  /*0770*/  SEL R3, RZ, 0x1, !P0 ;  /* 0x00000001ff037807 */ /* 0x000fe40004000000 */
[----:B------:R-:W-:Y:S02]  /*0780*/  @P3 SEL R6, RZ, 0x1, P5 ;  /* 0x00000001ff063807 */ /* 0x000fe40002800000 */
[----:B------:R-:W-:Y:S01]  /*0790*/  SEL R4, RZ, 0x1, !P1 ;  /* 0x00000001ff047807 */ /* 0x000fe20004800000 */
[----:B------:R0:W2:Y:S01]  /*07a0*/  @!UP1 SYNCS.EXCH.64 URZ, [UR6+0x68], UR4 ;  /* 0x00006804063f95b2 */ /* 0x0000a20008000100 */
[----:B------:R-:W-:Y:S01]  /*07b0*/  LOP3.LUT R6, R6, R3, RZ, 0xc0, !PT ;  /* 0x0000000306067212 */ /* 0x000fe200078ec0ff */
[----:B------:R-:W-:Y:S01]  /*07c0*/  NOP ;  /* 0x0000000000007918 */ /* 0x000fe20000000000 */
[----:B------:R-:W-:Y:S01]  /*07d0*/  SEL R4, R4, 0x2, P6 ;  /* 0x0000000204047807 */ /* 0x000fe20003000000 */
[----:B------:R-:W-:Y:S06]  /*07e0*/  @!P2 BRA `(.L_x_3) ;  /* 0x000000000008a947 */ /* 0x000fec0003800000 */
[----:B-12-4-:R-:W-:Y:S01]  /*07f0*/  UCGABAR_ARV ;  /* 0x00000000000079c7 */ /* 0x016fe20008000000 */
[----:B------:R-:W-:Y:S05]  /*0800*/  BRA `(.L_x_4) ;  /* 0x0000000000047947 */ /* 0x000fea0003800000 */
.L_x_3:
[----:B-12-4-:R-:W-:Y:S01]  /*0810*/  NOP ;  /* 0x0000000000007918 */ /* 0x016fe20000000000 */
.L_x_4:
[----:B------:R-:W1:Y:S01]  /*0820*/  LDC R2, c[0x0][0x65c] ;  /* 0x00019700ff027b82 */ /* 0x000e620000000800 */
[----:B------:R-:W-:Y:S01]  /*0830*/  IMAD.MOV.U32 R3, RZ, RZ, RZ ;  /* 0x000000ffff037224 */ /* 0x000fe200078e00ff */
[----:B-1----:R-:W-:Y:S01]  /*0840*/  ISETP.NE.AND P3, PT, R2, 0x1, PT ;  /* 0x000000010200780c */ /* 0x002fe20003f65270 */
[----:B------:R-:W-:-:S12]  /*0850*/  IMAD.U32 R2, RZ, RZ, UR8 ;  /* 0x00000008ff027e24 */ /* 0x000fd8000f8e00ff */
[----:B------:R-:W1:Y:S01]  /*0860*/  @P3 LDC R15, c[0x0][0x10] ;  /* 0x00000400ff0f3b82 */ /* 0x000e620000000800 */
[----:B------:R-:W-:Y:S02]  /*0870*/  @P3 IMAD.MOV.U32 R9, RZ, RZ, RZ ;  /* 0x000000ffff093224 */ /* 0x000fe400078e00ff */
[----:B------:R-:W-:-:S05]  /*0880*/  @P3 IMAD.MOV.U32 R17, RZ, RZ, RZ ;  /* 0x000000ffff113224 */ /* 0x000fca00078e00ff */
[----:B------:R-:W2:Y:S01]  /*0890*/  @!P3 LDC R11, c[0x0][0xc] ;  /* 0x00000300ff0bbb82 */ /* 0x000ea20000000800 */
[----:B-1----:R-:W-:-:S04]  /*08a0*/  @P3 IMAD.WIDE.U32 R14, R15, UR8, R8 ;  /* 0x000000080f0e3c25 */ /* 0x002fc8000f8e0008 */
[----:B--2---:R-:W-:-:S04]  /*08b0*/  @!P3 IMAD.WIDE.U32 R10, R8, R11, R2 ;  /* 0x0000000b080ab225 */ /* 0x004fc800078e0002 */
[----:B------:R-:W-:Y:S02]  /*08c0*/  @P3 IMAD.MOV.U32 R2, RZ, RZ, R14 ;  /* 0x000000ffff023224 */ /* 0x000fe400078e000e */
[----:B------:R-:W-:Y:S02]  /*08d0*/  @P3 IMAD.IADD R3, R15, 0x1, R17 ;  /* 0x000000010f033824 */ /* 0x000fe400078e0211 */
[----:B------:R-:W-:Y:S02]  /*08e0*/  @!P3 IMAD.MOV.U32 R2, RZ, RZ, R10 ;  /* 0x000000ffff02b224 */ /* 0x000fe400078e000a */
[----:B------:R-:W-:Y:S01]  /*08f0*/  @!P3 IMAD.MOV.U32 R3, RZ, RZ, R11 ;  /* 0x000000ffff03b224 */ /* 0x000fe200078e000b */
[----:B------:R-:W-:Y:S06]  /*0900*/  @!P2 BRA `(.L_x_5) ;  /* 0x00000000000ca947 */ /* 0x000fec0003800000 */
[----:B------:R-:W-:Y:S01]  /*0910*/  UCGABAR_WAIT ;  /* 0x0000000000007dc7 */ /* 0x000fe20008000000 */
[----:B------:R-:W-:Y:S01]  /*0920*/  CCTL.IVALL ;  /* 0x00000000ff00798f */ /* 0x000fe20002000000 */
[----:B------:R-:W-:Y:S05]  /*0930*/  BRA `(.L_x_6) ;  /* 0x0000000000047947 */ /* 0x000fea0003800000 */
.L_x_5:
[----:B------:R-:W-:Y:S06]  /*0940*/  BAR.SYNC.DEFER_BLOCKING 0x0 ;  /* 0x0000000000007b1d */ /* 0x000fec0000010000 */
.L_x_6:
[----:B------:R-:W-:Y:S05]  /*0950*/  @!P4 BRA `(.L_x_7) ;  /* 0x000000780080c947 */ /* 0x000fea0003800000 */
[----:B------:R-:W-:-:S13]  /*0960*/  ISETP.GT.U32.AND P0, PT, R16, 0x1, PT ;  /* 0x000000011000780c */ /* 0x000fda0003f04070 */
[----:B0-----:R-:W-:Y:S05]  /*0970*/  @P0 EXIT ;  /* 0x000000000000094d */ /* 0x001fea0003800000 */
[----:B------:R-:W-:Y:S01]  /*0980*/  ULDC.64 UR4, c[0x0][0x650] ;  /* 0x0001940000047ab9 */ /* 0x000fe20000000a00 */
[----:B------:R-:W-:Y:S01]  /*0990*/  PRMT R14, RZ, 0x7610, R14 ;  /* 0x00007610ff0e7816 */ /* 0x000fe2000000000e */
[----:B------:R-:W-:Y:S01]  /*09a0*/  IMAD.MOV.U32 R10, RZ, RZ, -0x1 ;  /* 0xffffffffff0a7424 */ /* 0x000fe200078e00ff */
[----:B------:R-:W-:Y:S01]  /*09b0*/  ISETP.GE.U32.AND P0, PT, R2, UR4, PT ;  /* 0x0000000402007c0c */ /* 0x000fe2000bf06070 */
[----:B------:R-:W-:Y:S02]  /*09c0*/  IMAD.MOV.U32 R11, RZ, RZ, -0x1 ;  /* 0xffffffffff0b7424 */ /* 0x000fe400078e00ff */
[----:B------:R-:W-:Y:S01]  /*09d0*/  IMAD.MOV.U32 R7, RZ, RZ, -0x1 ;  /* 0xffffffffff077424 */ /* 0x000fe200078e00ff */
[----:B------:R-:W-:-:S13]  /*09e0*/  ISETP.GE.U32.AND.EX P0, PT, R3, UR5, PT, P0 ;  /* 0x0000000503007c0c */ /* 0x000fda000bf06100 */
[----:B------:R-:W-:Y:S05]  /*09f0*/  @P0 BRA `(.L_x_8) ;  /* 0x0000000400280947 */ /* 0x000fea0003800000 */
[----:B------:R-:W0:Y:S01]  /*0a00*/  LDC.64 R22, c[0x0][0x628] ;  /* 0x00018a00ff167b82 */ /* 0x000e220000000a00 */
[----:B------:R-:W-:Y:S02]  /*0a10*/  IMAD.MOV.U32 R10, RZ, RZ, R2 ;  /* 0x000000ffff0a7224 */ /* 0x000fe400078e0002 */
[----:B------:R-:W-:-:S05]  /*0a20*/  IMAD.MOV.U32 R11, RZ, RZ, R3 ;  /* 0x000000ffff0b7224 */ /* 0x000fca00078e0003 */
[----:B------:R-:W1:Y:S08]  /*0a30*/  LDC R18, c[0x0][0x630] ;  /* 0x00018c00ff127b82 */ /* 0x000e700000000800 */
[----:B------:R-:W2:Y:S01]  /*0a40*/  LDC.64 R24, c[0x0][0x620] ;  /* 0x00018800ff187b82 */ /* 0x000ea20000000a00 */
[----:B0-----:R-:W-:-:S04]  /*0a50*/  ISETP.NE.U32.AND P0, PT, R22, RZ, PT ;  /* 0x000000ff1600720c */ /* 0x001fc80003f05070 */
[----:B------:R-:W-:-:S13]  /*0a60*/  ISETP.NE.AND.EX P0, PT, R23, RZ, PT, P0 ;  /* 0x000000ff1700720c */ /* 0x000fda0003f05300 */
[----:B-12---:R-:W-:Y:S05]  /*0a70*/  @!P0 BRA `(.L_x_9) ;  /* 0x0000000000288947 */ /* 0x006fea0003800000 */
[----:B------:R-:W0:Y:S02]  /*0a80*/  LDC R7, c[0x0][0x634] ;  /* 0x00018d00ff077b82 */ /* 0x000e240000000800 */
[----:B0-----:R-:W-:-:S05]  /*0a90*/  IADD3 R7, P0, R2, R7, RZ ;  /* 0x0000000702077210 */ /* 0x001fca0007f1e0ff */
[----:B------:R-:W-:-:S04]  /*0aa0*/  IMAD.X R19, RZ, RZ, R3, P0 ;  /* 0x000000ffff137224 */ /* 0x000fc800000e0603 */
[----:B------:R-:W-:-:S04]  /*0ab0*/  IMAD.WIDE.U32 R10, R19, R22, RZ ;  /* 0x00000016130a7225 */ /* 0x000fc800078e00ff */
[----:B------:R-:W-:-:S04]  /*0ac0*/  IMAD.WIDE.U32 R14, P0, R7, R23, R10 ;  /* 0x00000017070e7225 */ /* 0x000fc8000780000a */
[----:B------:R-:W-:-:S04]  /*0ad0*/  IMAD.WIDE.U32 R10, R7, R22, RZ ;  /* 0x00000016070a7225 */ /* 0x000fc800078e00ff */
[----:B------:R-:W-:Y:S01]  /*0ae0*/  IMAD.X R17, RZ, RZ, RZ, P0 ;  /* 0x000000ffff117224 */ /* 0x000fe200000e06ff */
[----:B------:R-:W-:Y:S01]  /*0af0*/  IADD3 RZ, P0, R11, R14, RZ ;  /* 0x0000000e0bff7210 */ /* 0x000fe20007f1e0ff */
[----:B------:R-:W-:-:S04]  /*0b00*/  IMAD.MOV.U32 R16, RZ, RZ, R15 ;  /* 0x000000ffff107224 */ /* 0x000fc800078e000f */
[----:B------:R-:W-:-:S08]  /*0b10*/  IMAD.WIDE.U32.X R10, R19, R23, R16, P0 ;  /* 0x00000017130a7225 */ /* 0x000fd000000e0410 */
.L_x_9:
[----:B------:R-:W0:Y:S01]  /*0b20*/  LDC.64 R26, c[0x0][0x640] ;  /* 0x00019000ff1a7b82 */ /* 0x000e220000000a00 */
[--C-:B------:R-:W-:Y:S01]  /*0b30*/  SHF.R.U64 R28, R10, R18, R11.reuse ;  /* 0x000000120a1c7219 */ /* 0x100fe2000000120b */
[----:B------:R-:W-:Y:S01]  /*0b40*/  IMAD R29, R13, R20, R8 ;  /* 0x000000140d1d7224 */ /* 0x000fe200078e0208 */
[----:B------:R-:W-:Y:S01]  /*0b50*/  SHF.R.U32.HI R7, RZ, R18, R11 ;  /* 0x00000012ff077219 */ /* 0x000fe2000001160b */
[----:B------:R-:W-:Y:S01]  /*0b60*/  IMAD.MOV.U32 R23, RZ, RZ, 0x1 ;  /* 0x00000001ff177424 */ /* 0x000fe200078e00ff */
[----:B------:R-:W-:-:S03]  /*0b70*/  IADD3 R9, P0, RZ, -R28, RZ ;  /* 0x8000001cff097210 */ /* 0x000fc60007f1e0ff */
[----:B------:R-:W1:Y:S02]  /*0b80*/  LDC R16, c[0x0][0x618] ;  /* 0x00018600ff107b82 */ /* 0x000e640000000800 */
[----:B------:R-:W-:Y:S02]  /*0b90*/  IMAD.X R7, RZ, RZ, ~R7, P0 ;  /* 0x000000ffff077224 */ /* 0x000fe400000e0e07 */
[----:B------:R-:W-:-:S04]  /*0ba0*/  IMAD.WIDE.U32 R10, R9, R24, R2 ;  /* 0x00000018090a7225 */ /* 0x000fc800078e0002 */
[----:B------:R-:W2:Y:S01]  /*0bb0*/  LDC R15, c[0x0][0x608] ;  /* 0x00018200ff0f7b82 */ /* 0x000ea20000000800 */
[----:B------:R-:W-:-:S04]  /*0bc0*/  IMAD R14, R7, R24, RZ ;  /* 0x00000018070e7224 */ /* 0x000fc800078e02ff */
[----:B------:R-:W-:-:S03]  /*0bd0*/  IMAD R7, R9, R25, R14 ;  /* 0x0000001909077224 */ /* 0x000fc600078e020e */
[----:B------:R-:W3:Y:S01]  /*0be0*/  LDC R22, c[0x0][0x658] ;  /* 0x00019600ff167b82 */ /* 0x000ee20000000800 */
[----:B------:R-:W-:Y:S01]  /*0bf0*/  IMAD.IADD R7, R11, 0x1, R7 ;  /* 0x000000010b077824 */ /* 0x000fe200078e0207 */
[----:B0-----:R-:W-:-:S04]  /*0c00*/  ISETP.NE.U32.AND P0, PT, R26, RZ, PT ;  /* 0x000000ff1a00720c */ /* 0x001fc80003f05070 */
[----:B------:R-:W-:Y:S02]  /*0c10*/  ISETP.NE.AND.EX P0, PT, R27, RZ, PT, P0 ;  /* 0x000000ff1b00720c */ /* 0x000fe40003f05300 */
[----:B------:R-:W0:Y:S01]  /*0c20*/  LDC R18, c[0x0][0x600] ;  /* 0x00018000ff127b82 */ /* 0x000e220000000800 */
[-CC-:B-1----:R-:W-:Y:S02]  /*0c30*/  SHF.R.U64 R19, R10, R16.reuse, R7.reuse ;  /* 0x000000100a137219 */ /* 0x182fe40000001207 */
[----:B------:R-:W-:Y:S01]  /*0c40*/  SHF.R.U32.HI R10, RZ, R16, R7 ;  /* 0x00000010ff0a7219 */ /* 0x000fe20000011607 */
[----:B------:R-:W-:-:S04]  /*0c50*/  IMAD.MOV.U32 R7, RZ, RZ, -0x1 ;  /* 0xffffffffff077424 */ /* 0x000fc800078e00ff */
[----:B------:R-:W1:Y:S01]  /*0c60*/  LDC R21, c[0x0][0x648] ;  /* 0x00019200ff157b82 */ /* 0x000e620000000800 */
[-CC-:B--2---:R-:W-:Y:S02]  /*0c70*/  SHF.R.U64 R16, R19, R15.reuse, R10.reuse ;  /* 0x0000000f13107219 */ /* 0x184fe4000000120a */
[----:B------:R-:W-:-:S05]  /*0c80*/  SHF.R.U32.HI R9, RZ, R15, R10 ;  /* 0x0000000fff097219 */ /* 0x000fca000001160a */
[----:B------:R-:W2:Y:S01]  /*0c90*/  LDC R24, c[0x0][0x638] ;  /* 0x00018e00ff187b82 */ /* 0x000ea20000000800 */
[-CC-:B---3--:R-:W-:Y:S02]  /*0ca0*/  SHF.R.U64 R20, R16, R22.reuse, R9.reuse ;  /* 0x0000001610147219 */ /* 0x188fe40000001209 */
[-C--:B------:R-:W-:Y:S02]  /*0cb0*/  SHF.L.U32 R7, R7, R22.reuse, RZ ;  /* 0x0000001607077219 */ /* 0x080fe400000006ff */
[----:B------:R-:W-:Y:S01]  /*0cc0*/  SHF.R.U32.HI R9, RZ, R22, R9 ;  /* 0x00000016ff097219 */ /* 0x000fe20000011609 */
[----:B------:R-:W-:Y:S01]  /*0cd0*/  IMAD.MOV.U32 R8, RZ, RZ, R20 ;  /* 0x000000ffff087224 */ /* 0x000fe200078e0014 */
[----:B------:R-:W-:Y:S01]  /*0ce0*/  LOP3.LUT R13, RZ, R7, RZ, 0x33, !PT ;  /* 0x00000007ff0d7212 */ /* 0x000fe200078e33ff */
[----:B------:R-:W3:Y:S01]  /*0cf0*/  LDC R25, c[0x0][0x610] ;  /* 0x00018400ff197b82 */ /* 0x000ee20000000800 */
[----:B------:R-:W-:Y:S05]  /*0d00*/  @!P0 BRA `(.L_x_10) ;  /* 0x0000000000288947 */ /* 0x000fea0003800000 */
[----:B------:R-:W4:Y:S02]  /*0d10*/  LDC R7, c[0x0][0x64c] ;  /* 0x00019300ff077b82 */ /* 0x000f240000000800 */
[----:B----4-:R-:W-:-:S05]  /*0d20*/  IADD3 R7, P0, R20, R7, RZ ;  /* 0x0000000714077210 */ /* 0x010fca0007f1e0ff */
        /* <DEDUP_REMOVED lines=8> */
.L_x_10:
[----:B-1----:R-:W-:Y:S01]  /*0db0*/  SHF.R.U64 R9, R8, R21, R9 ;  /* 0x0000001508097219 */ /* 0x002fe20000001209 */
[----:B0-----:R-:W-:Y:S01]  /*0dc0*/  VIADD R10, R18, 0xffffffff ;  /* 0xffffffff120a7836 */ /* 0x001fe20000000000 */
[----:B------:R-:W-:Y:S01]  /*0dd0*/  SHF.L.U32 R7, R23, R22, RZ ;  /* 0x0000001617077219 */ /* 0x000fe200000006ff */
[----:B------:R-:W-:Y:S01]  /*0de0*/  IMAD.MOV.U32 R14, RZ, RZ, 0x1 ;  /* 0x00000001ff0e7424 */ /* 0x000fe200078e00ff */
[----:B------:R-:W-:Y:S01]  /*0df0*/  LOP3.LUT R8, R16, R13, RZ, 0xc0, !PT ;  /* 0x0000000d10087212 */ /* 0x000fe200078ec0ff */
[----:B------:R-:W-:Y:S01]  /*0e00*/  IMAD.MOV R11, RZ, RZ, -R9 ;  /* 0x000000ffff0b7224 */ /* 0x000fe200078e0a09 */
[----:B------:R-:W-:Y:S02]  /*0e10*/  SEL R12, R12, R29, !P3 ;  /* 0x0000001d0c0c7207 */ /* 0x000fe40005800000 */
[----:B------:R-:W-:Y:S01]  /*0e20*/  LOP3.LUT R10, R19, R10, RZ, 0xc0, !PT ;  /* 0x0000000a130a7212 */ /* 0x000fe200078ec0ff */
[----:B------:R-:W-:Y:S02]  /*0e30*/  IMAD R9, R7, R9, R8 ;  /* 0x0000000907097224 */ /* 0x000fe400078e0208 */
[----:B--2---:R-:W-:-:S02]  /*0e40*/  IMAD R7, R11, R24, R20 ;  /* 0x000000180b077224 */ /* 0x004fc400078e0214 */
[----:B---3--:R-:W-:Y:S02]  /*0e50*/  IMAD R12, R9, R25, R12 ;  /* 0x00000019090c7224 */ /* 0x008fe400078e020c */
[----:B------:R-:W-:-:S05]  /*0e60*/  IMAD R7, R7, R18, R10 ;  /* 0x0000001207077224 */ /* 0x000fca00078e020a */
[----:B------:R-:W-:Y:S02]  /*0e70*/  SEL R11, R7, R12, !P3 ;  /* 0x0000000c070b7207 */ /* 0x000fe40005800000 */
[----:B------:R-:W-:Y:S01]  /*0e80*/  SEL R10, R12, R7, !P3 ;  /* 0x000000070c0a7207 */ /* 0x000fe20005800000 */
[----:B------:R-:W-:-:S07]  /*0e90*/  IMAD.MOV.U32 R7, RZ, RZ, R28 ;  /* 0x000000ffff077224 */ /* 0x000fce00078e001c */
.L_x_8:
[----:B------:R-:W-:-:S08]  /*0ea0*/  NOP ;  /* 0x0000000000007918 */ /* 0x000fd00000000000 */
[----:B------:R-:W0:Y:S02]  /*0eb0*/  USETMAXREG.TRY_ALLOC.CTAPOOL UP0, 0xe8 ;  /* 0x000000e8000079c8 */ /* 0x000e240008000600 */
[----:B0-----:R-:W-:-:S13]  /*0ec0*/  PLOP3.LUT P0, PT, PT, PT, UP0, 0x80, 0x0 ;  /* 0x000000000000781c */ /* 0x001fda0003f0f008 */
[----:B------:R-:W-:Y:S05]  /*0ed0*/  @!P0 BRA `(.L_x_8) ;  /* 0xfffffffc00f08947 */ /* 0x000fea000383ffff */
[----:B------:R-:W-:Y:S01]  /*0ee0*/  ULDC.64 UR4, c[0x0][0x598] ;  /* 0x0001660000047ab9 */ /* 0x000fe20000000a00 */
[----:B------:R-:W-:Y:S01]  /*0ef0*/  ULDC.64 UR20, c[0x0][0x208] ;  /* 0x0000820000147ab9 */ /* 0x000fe20000000a00 */
[----:B------:R-:W-:-:S04]  /*0f00*/  ISETP.NE.U32.AND P0, PT, RZ, UR4, PT ;  /* 0x00000004ff007c0c */ /* 0x000fc8000bf05070 */
[----:B------:R-:W-:-:S13]  /*0f10*/  ISETP.NE.AND.EX P0, PT, RZ, UR5, PT, P0 ;  /* 0x00000005ff007c0c */ /* 0x000fda000bf05300 */
[----:B------:R-:W-:Y:S05]  /*0f20*/  @!P0 BRA `(.L_x_11) ;  /* 0x00000000001c8947 */ /* 0x000fea0003800000 */
[----:B------:R-:W0:Y:S02]  /*0f30*/  LDC.64 R8, c[0x0][0x598] ;  /* 0x00016600ff087b82 */ /* 0x000e240000000a00 */
[----:B0-----:R-:W2:Y:S02]  /*0f40*/  LDG.E.64 R8, desc[UR20][R8.64] ;  /* 0x0000001408087981 */ /* 0x001ea4000c1e1b00 */
[----:B--2---:R-:W-:-:S04]  /*0f50*/  ISETP.NE.U32.AND P0, PT, R8, RZ, PT ;  /* 0x000000ff0800720c */ /* 0x004fc80003f05070 */
[----:B------:R-:W-:-:S13]  /*0f60*/  ISETP.NE.AND.EX P0, PT, R9, RZ, PT, P0 ;  /* 0x000000ff0900720c */ /* 0x000fda0003f05300 */
[----:B------:R-:W-:Y:S05]  /*0f70*/  @!P0 BRA `(.L_x_11) ;  /* 0x0000000000088947 */ /* 0x000fea0003800000 */
[----:B------:R0:W5:Y:S01]  /*0f80*/  LD.E R8, desc[UR20][R8.64] ;  /* 0x0000001408087980 */ /* 0x000162000c101900 */
[----:B------:R-:W-:Y:S05]  /*0f90*/  BRA `(.L_x_12) ;  /* 0x0000000000207947 */ /* 0x000fea0003800000 */
.L_x_11:
[----:B------:R-:W-:Y:S02]  /*0fa0*/  ULDC.64 UR4, c[0x0][0x588] ;  /* 0x0001620000047ab9 */ /* 0x000fe40000000a00 */
[----:B------:R-:W-:-:S04]  /*0fb0*/  ISETP.NE.U32.AND P0, PT, RZ, UR4, PT ;  /* 0x00000004ff007c0c */ /* 0x000fc8000bf05070 */
[----:B------:R-:W-:-:S13]  /*0fc0*/  ISETP.NE.AND.EX P0, PT, RZ, UR5, PT, P0 ;  /* 0x00000005ff007c0c */ /* 0x000fda000bf05300 */
[----:B------:R-:W-:Y:S05]  /*0fd0*/  @!P0 BRA `(.L_x_13) ;  /* 0x00000000000c8947 */ /* 0x000fea0003800000 */
[----:B------:R-:W0:Y:S02]  /*0fe0*/  LDC.64 R8, c[0x0][0x588] ;  /* 0x00016200ff087b82 */ /* 0x000e240000000a00 */
[----:B0-----:R1:W5:Y:S01]  /*0ff0*/  LDG.E R8, desc[UR20][R8.64] ;  /* 0x0000001408087981 */ /* 0x001362000c1e1900 */
[----:B------:R-:W-:Y:S05]  /*1000*/  BRA `(.L_x_12) ;  /* 0x0000000000047947 */ /* 0x000fea0003800000 */
.L_x_13:
[----:B------:R-:W2:Y:S02]  /*1010*/  LDC R8, c[0x0][0x580] ;  /* 0x00016000ff087b82 */ /* 0x000ea40000000800 */
.L_x_12:
[----:B------:R-:W-:Y:S02]  /*1020*/  ULDC.64 UR4, c[0x0][0x5a0] ;  /* 0x0001680000047ab9 */ /* 0x000fe40000000a00 */
[----:B------:R-:W-:-:S04]  /*1030*/  ISETP.NE.U32.AND P0, PT, RZ, UR4, PT ;  /* 0x00000004ff007c0c */ /* 0x000fc8000bf05070 */
[----:B------:R-:W-:-:S13]  /*1040*/  ISETP.NE.AND.EX P0, PT, RZ, UR5, PT, P0 ;  /* 0x00000005ff007c0c */ /* 0x000fda000bf05300 */
[----:B------:R-:W-:Y:S05]  /*1050*/  @!P0 BRA `(.L_x_14) ;  /* 0x00000000001c8947 */ /* 0x000fea0003800000 */
[----:B------:R-:W3:Y:S02]  /*1060*/  LDC.64 R12, c[0x0][0x5a0] ;  /* 0x00016800ff0c7b82 */ /* 0x000ee40000000a00 */
[----:B---3--:R-:W3:Y:S02]  /*1070*/  LDG.E.64 R12, desc[UR20][R12.64] ;  /* 0x000000140c0c7981 */ /* 0x008ee4000c1e1b00 */
[----:B---3--:R-:W-:-:S04]  /*1080*/  ISETP.NE.U32.AND P0, PT, R12, RZ, PT ;  /* 0x000000ff0c00720c */ /* 0x008fc80003f05070 */
[----:B------:R-:W-:-:S13]  /*1090*/  ISETP.NE.AND.EX P0, PT, R13, RZ, PT, P0 ;  /* 0x000000ff0d00720c */ /* 0x000fda0003f05300 */
[----:B------:R-:W-:Y:S05]  /*10a0*/  @!P0 BRA `(.L_x_14) ;  /* 0x0000000000088947 */ /* 0x000fea0003800000 */
[----:B01----:R0:W5:Y:S01]  /*10b0*/  LD.E R9, desc[UR20][R12.64] ;  /* 0x000000140c097980 */ /* 0x003162000c101900 */
[----:B------:R-:W-:Y:S05]  /*10c0*/  BRA `(.L_x_15) ;  /* 0x0000000000207947 */ /* 0x000fea0003800000 */
.L_x_14:
[----:B------:R-:W-:Y:S02]  /*10d0*/  ULDC.64 UR4, c[0x0][0x590] ;  /* 0x0001640000047ab9 */ /* 0x000fe40000000a00 */
[----:B------:R-:W-:-:S04]  /*10e0*/  ISETP.NE.U32.AND P0, PT, RZ, UR4, PT ;  /* 0x00000004ff007c0c */ /* 0x000fc8000bf05070 */
[----:B------:R-:W-:-:S13]  /*10f0*/  ISETP.NE.AND.EX P0, PT, RZ, UR5, PT, P0 ;  /* 0x00000005ff007c0c */ /* 0x000fda000bf05300 */
[----:B------:R-:W-:Y:S05]  /*1100*/  @!P0 BRA `(.L_x_16) ;  /* 0x00000000000c8947 */ /* 0x000fea0003800000 */
[----:B------:R-:W0:Y:S02]  /*1110*/  LDC.64 R12, c[0x0][0x590] ;  /* 0x00016400ff0c7b82 */ /* 0x000e240000000a00 */
[----:B01----:R1:W5:Y:S01]  /*1120*/  LDG.E R9, desc[UR20][R12.64] ;  /* 0x000000140c097981 */ /* 0x003362000c1e1900 */
[----:B------:R-:W-:Y:S05]  /*1130*/  BRA `(.L_x_15) ;  /* 0x0000000000047947 */ /* 0x000fea0003800000 */
.L_x_16:
[----:B01----:R-:W3:Y:S02]  /*1140*/  LDC R9, c[0x0][0x584] ;  /* 0x00016100ff097b82 */ /* 0x003ee40000000800 */
.L_x_15:
[----:B------:R-:W-:-:S13]  /*1150*/  LOP3.LUT P0, RZ, R14, 0xff, RZ, 0xc0, !PT ;  /* 0x000000ff0eff7812 */ /* 0x000fda000780c0ff */
[----:B------:R-:W-:Y:S05]  /*1160*/  @!P0 EXIT ;  /* 0x000000000000894d */ /* 0x000fea0003800000 */
[----:B------:R-:W-:Y:S01]  /*1170*/  ULDC UR4, c[0x0][0x28c] ;  /* 0x0000a30000047ab9 */ /* 0x000fe20000000800 */
[----:B------:R-:W-:Y:S01]  /*1180*/  LOP3.LUT R144, R4, 0x1, RZ, 0xfc, !PT ;  /* 0x0000000104907812 */ /* 0x000fe200078efcff */
[----:B------:R-:W-:-:S04]  /*1190*/  UIADD3 UR4, UR4, 0x7f, URZ ;  /* 0x0000007f04047890 */ /* 0x000fc8000fffe03f */
[----:B------:R-:W-:-:S04]  /*11a0*/  USHF.R.S32.HI UR5, URZ, 0x1f, UR4 ;  /* 0x0000001f3f057899 */ /* 0x000fc80008011404 */
[----:B------:R-:W-:-:S03]  /*11b0*/  ULEA.HI UR5, UR5, UR4, URZ, 0x7 ;  /* 0x0000000405057291 */ /* 0x000fc6000f8f383f */
[----:B------:R-:W-:Y:S01]  /*11c0*/  UMOV UR4, URZ ;  /* 0x0000003f00047c82 */ /* 0x000fe20008000000 */
[----:B------:R-:W-:-:S03]  /*11d0*/  USHF.R.S32.HI UR9, URZ, 0x7, UR5 ;  /* 0x000000073f097899 */ /* 0x000fc60008011405 */
[----:B------:R-:W-:-:S09]  /*11e0*/  UMOV UR5, URZ ;  /* 0x0000003f00057c82 */ /* 0x000fd20008000000 */
.L_x_171:
[----:B01----:R-:W-:Y:S01]  /*11f0*/  LOP3.LUT R12, R0, 0x80, RZ, 0xc0, !PT ;  /* 0x00000080000c7812 */ /* 0x003fe200078ec0ff */
[----:B------:R-:W0:Y:S01]  /*1200*/  S2UR UR13, SR_CgaCtaId ;  /* 0x00000000000d79c3 */ /* 0x000e220000008800 */
[----:B------:R-:W-:Y:S01]  /*1210*/  UMOV UR12, 0x400 ;  /* 0x00000400000c7882 */ /* 0x000fe20000000000 */
[----:B------:R-:W-:Y:S01]  /*1220*/  UMOV UR6, URZ ;  /* 0x0000003f00067c82 */ /* 0x000fe20008000000 */
[----:B------:R-:W-:Y:S01]  /*1230*/  SHF.R.U32.HI R12, RZ, 0x7, R12 ;  /* 0x00000007ff0c7819 */ /* 0x000fe2000001160c */
[----:B------:R-:W-:Y:S01]  /*1240*/  UMOV UR7, URZ ;  /* 0x0000003f00077c82 */ /* 0x000fe20008000000 */
[----:B------:R-:W-:Y:S02]  /*1250*/  CS2R R20, SRZ ;  /* 0x0000000000147805 */ /* 0x000fe4000001ff00 */
[----:B------:R-:W-:Y:S02]  /*1260*/  CS2R R18, SRZ ;  /* 0x0000000000127805 */ /* 0x000fe4000001ff00 */
[----:B------:R-:W-:Y:S01]  /*1270*/  CS2R R22, SRZ ;  /* 0x0000000000167805 */ /* 0x000fe2000001ff00 */
[----:B------:R-:W1:Y:S01]  /*1280*/  LDC R13, c[0x0][0x28c] ;  /* 0x0000a300ff0d7b82 */ /* 0x000e620000000800 */
[----:B----4-:R-:W4:Y:S01]  /*1290*/  SHFL.IDX PT, R12, R12, RZ, 0x1f ;  /* 0x00001fff0c0c7589 */ /* 0x010f2200000e0000 */
[----:B------:R-:W-:-:S02]  /*12a0*/  CS2R R88, SRZ ;  /* 0x0000000000587805 */ /* 0x000fc4000001ff00 */
[----:B------:R-:W-:Y:S02]  /*12b0*/  CS2R R90, SRZ ;  /* 0x00000000005a7805 */ /* 0x000fe4000001ff00 */
[----:B------:R-:W-:Y:S02]  /*12c0*/  CS2R R92, SRZ ;  /* 0x00000000005c7805 */ /* 0x000fe4000001ff00 */
[----:B------:R-:W-:Y:S02]  /*12d0*/  CS2R R94, SRZ ;  /* 0x00000000005e7805 */ /* 0x000fe4000001ff00 */
[----:B------:R-:W-:Y:S02]  /*12e0*/  CS2R R98, SRZ ;  /* 0x0000000000627805 */ /* 0x000fe4000001ff00 */
[----:B------:R-:W-:Y:S02]  /*12f0*/  CS2R R96, SRZ ;  /* 0x0000000000607805 */ /* 0x000fe4000001ff00 */
        /* <DEDUP_REMOVED lines=16> */
[----:B-1----:R-:W-:Y:S02]  /*1400*/  ISETP.GE.AND P0, PT, R13, 0x1, PT ;  /* 0x000000010d00780c */ /* 0x002fe40003f06270 */
[----:B------:R-:W-:Y:S02]  /*1410*/  CS2R R132, SRZ ;  /* 0x0000000000847805 */ /* 0x000fe4000001ff00 */
[----:B----4-:R-:W-:-:S02]  /*1420*/  R2UR UR8, R12 ;  /* 0x000000000c0872ca */ /* 0x010fc400000e0000 */
[----:B------:R-:W-:Y:S02]  /*1430*/  CS2R R134, SRZ ;  /* 0x0000000000867805 */ /* 0x000fe4000001ff00 */
[----:B------:R-:W-:Y:S02]  /*1440*/  CS2R R136, SRZ ;  /* 0x0000000000887805 */ /* 0x000fe4000001ff00 */
[----:B------:R-:W-:Y:S02]  /*1450*/  CS2R R138, SRZ ;  /* 0x00000000008a7805 */ /* 0x000fe4000001ff00 */
[----:B------:R-:W-:Y:S02]  /*1460*/  CS2R R140, SRZ ;  /* 0x00000000008c7805 */ /* 0x000fe4000001ff00 */
[----:B------:R-:W-:Y:S01]  /*1470*/  CS2R R142, SRZ ;  /* 0x00000000008e7805 */ /* 0x000fe2000001ff00 */
[----:B------:R-:W-:Y:S01]  /*1480*/  IMAD.MOV.U32 R145, RZ, RZ, RZ ;  /* 0x000000ffff917224 */ /* 0x000fe200078e00ff */
[----:B------:R-:W-:Y:S01]  /*1490*/  CS2R R56, SRZ ;  /* 0x0000000000387805 */ /* 0x000fe2000001ff00 */
[----:B------:R-:W-:Y:S01]  /*14a0*/  IMAD.MOV.U32 R147, RZ, RZ, RZ ;  /* 0x000000ffff937224 */ /* 0x000fe200078e00ff */
[----:B------:R-:W-:Y:S01]  /*14b0*/  CS2R R58, SRZ ;  /* 0x00000000003a7805 */ /* 0x000fe2000001ff00 */
[----:B------:R-:W-:Y:S01]  /*14c0*/  IMAD.U32 R16, RZ, RZ, UR4 ;  /* 0x00000004ff107e24 */ /* 0x000fe2000f8e00ff */
[----:B------:R-:W-:-:S02]  /*14d0*/  CS2R R60, SRZ ;  /* 0x00000000003c7805 */ /* 0x000fc4000001ff00 */
[----:B------:R-:W-:Y:S01]  /*14e0*/  CS2R R62, SRZ ;  /* 0x00000000003e7805 */ /* 0x000fe2000001ff00 */
[----:B------:R-:W-:Y:S01]  /*14f0*/  ULEA.HI UR10, UR8, UR8, URZ, 0x1 ;  /* 0x00000008080a7291 */ /* 0x000fe2000f8f083f */
[----:B------:R-:W-:Y:S02]  /*1500*/  CS2R R64, SRZ ;  /* 0x0000000000407805 */ /* 0x000fe4000001ff00 */
[----:B------:R-:W-:Y:S02]  /*1510*/  CS2R R66, SRZ ;  /* 0x0000000000427805 */ /* 0x000fe4000001ff00 */
[----:B------:R-:W-:Y:S01]  /*1520*/  CS2R R68, SRZ ;  /* 0x0000000000447805 */ /* 0x000fe2000001ff00 */
[----:B------:R-:W-:Y:S01]  /*1530*/  ULOP3.LUT UR11, UR10, 0x7fffe, URZ, 0xc0, !UPT ;  /* 0x0007fffe0a0b7892 */ /* 0x000fe2000f8ec03f */
[----:B------:R-:W-:Y:S01]  /*1540*/  CS2R R70, SRZ ;  /* 0x0000000000467805 */ /* 0x000fe2000001ff00 */
[----:B0-----:R-:W-:Y:S01]  /*1550*/  ULEA UR10, UR13, UR12, 0x18 ;  /* 0x0000000c0d0a7291 */ /* 0x001fe2000f8ec03f */
[----:B------:R-:W-:Y:S01]  /*1560*/  CS2R R72, SRZ ;  /* 0x0000000000487805 */ /* 0x000fe2000001ff00 */
[----:B------:R-:W-:Y:S01]  /*1570*/  UIADD3 UR11, UR8, -UR11, URZ ;  /* 0x8000000b080b7290 */ /* 0x000fe2000fffe03f */
[----:B------:R-:W-:Y:S01]  /*1580*/  CS2R R74, SRZ ;  /* 0x00000000004a7805 */ /* 0x000fe2000001ff00 */
[----:B------:R-:W-:Y:S01]  /*1590*/  UMOV UR12, UR5 ;  /* 0x00000005000c7c82 */ /* 0x000fe20008000000 */
[----:B------:R-:W-:Y:S01]  /*15a0*/  UMOV UR8, URZ ;  /* 0x0000003f00087c82 */ /* 0x000fe20008000000 */
[----:B------:R-:W-:Y:S01]  /*15b0*/  ULEA UR11, UR11, UR10, 0xd ;  /* 0x0000000a0b0b7291 */ /* 0x000fe2000f8e683f */
[----:B------:R-:W-:-:S02]  /*15c0*/  CS2R R76, SRZ ;  /* 0x00000000004c7805 */ /* 0x000fc4000001ff00 */
[----:B------:R-:W-:Y:S02]  /*15d0*/  CS2R R78, SRZ ;  /* 0x00000000004e7805 */ /* 0x000fe4000001ff00 */
[----:B------:R-:W-:Y:S01]  /*15e0*/  CS2R R80, SRZ ;  /* 0x0000000000507805 */ /* 0x000fe2000001ff00 */
[----:B------:R-:W-:Y:S01]  /*15f0*/  UIADD3 UR11, UR11, 0x100, URZ ;  /* 0x000001000b0b7890 */ /* 0x000fe2000fffe03f */
[----:B------:R-:W-:Y:S02]  /*1600*/  CS2R R82, SRZ ;  /* 0x0000000000527805 */ /* 0x000fe4000001ff00 */
[----:B------:R-:W-:Y:S02]  /*1610*/  CS2R R84, SRZ ;  /* 0x0000000000547805 */ /* 0x000fe4000001ff00 */
[----:B------:R-:W-:Y:S01]  /*1620*/  CS2R R86, SRZ ;  /* 0x0000000000567805 */ /* 0x000fe2000001ff00 */
[----:B------:R-:W-:Y:S01]  /*1630*/  USHF.R.U32.HI UR11, URZ, 0x4, UR11 ;  /* 0x000000043f0b7899 */ /* 0x000fe2000801160b */
[----:B------:R-:W-:-:S02]  /*1640*/  CS2R R24, SRZ ;  /* 0x0000000000187805 */ /* 0x000fc4000001ff00 */
[----:B------:R-:W-:Y:S02]  /*1650*/  CS2R R26, SRZ ;  /* 0x00000000001a7805 */ /* 0x000fe4000001ff00 */
[----:B------:R-:W-:Y:S01]  /*1660*/  CS2R R28, SRZ ;  /* 0x00000000001c7805 */ /* 0x000fe2000001ff00 */
[----:B------:R-:W-:Y:S01]  /*1670*/  ULOP3.LUT UR11, UR11, 0x3fff, URZ, 0xc0, !UPT ;  /* 0x00003fff0b0b7892 */ /* 0x000fe2000f8ec03f */
        /* <DEDUP_REMOVED lines=12> */
[----:B------:R-:W-:Y:S01]  /*1740*/  CS2R R54, SRZ ;  /* 0x0000000000367805 */ /* 0x000fe2000001ff00 */
[----:B--23--:R-:W-:Y:S06]  /*1750*/  @!P0 BRA `(.L_x_17) ;  /* 0x0000000800a08947 */ /* 0x00cfec0003800000 */
[----:B------:R-:W-:-:S13]  /*1760*/  ISETP.NE.AND P1, PT, R144, 0x3, PT ;  /* 0x000000039000780c */ /* 0x000fda0003f25270 */
[----:B------:R-:W-:Y:S05]  /*1770*/  @!P1 BRA `(.L_x_18) ;  /* 0x0000000000049947 */ /* 0x000fea0003800000 */
[----:B------:R-:W-:Y:S01]  /*1780*/  BPT.TRAP 0x1 ;  /* 0x000000040000795c */ /* 0x000fe20000300000 */
.L_x_18:
[----:B------:R-:W-:Y:S01]  /*1790*/  ULEA UR6, UR5, UR10, 0x3 ;  /* 0x0000000a05067291 */ /* 0x000fe2000f8e183f */
[----:B------:R-:W-:-:S05]  /*17a0*/  IMAD.U32 R12, RZ, RZ, UR4 ;  /* 0x00000004ff0c7e24 */ /* 0x000fca000f8e00ff */
[----:B------:R-:W-:-:S04]  /*17b0*/  SHF.L.U32 R12, R12, 0x1f, RZ ;  /* 0x0000001f0c0c7819 */ /* 0x000fc800000006ff */
[----:B------:R0:W1:Y:S01]  /*17c0*/  SYNCS.PHASECHK.TRANS64.TRYWAIT P0, [UR6], R12 ;  /* 0x0000000cff0075a7 */ /* 0x0000620008000146 */
[----:B------:R-:W-:Y:S05]  /*17d0*/  @!P1 BRA `(.L_x_19) ;  /* 0x0000000000049947 */ /* 0x000fea0003800000 */
[----:B------:R-:W-:Y:S01]  /*17e0*/  BPT.TRAP 0x1 ;  /* 0x000000040000795c */ /* 0x000fe20000300000 */
.L_x_19:
[----:B-1----:R-:W-:Y:S05]  /*17f0*/  @P0 BRA `(.L_x_20) ;  /* 0x0000000000080947 */ /* 0x002fea0003800000 */
[----:B------:R-:W1:Y:S02]  /*1800*/  SYNCS.PHASECHK.TRANS64.TRYWAIT P0, [UR6], R12 ;  /* 0x0000000cff0075a7 */ /* 0x000e640008000146 */
[----:B-1----:R-:W-:Y:S05]  /*1810*/  @!P0 BRA `(.L_x_21) ;  /* 0x0000008000588947 */ /* 0x002fea0003800000 */
.L_x_20:
[----:B------:R-:W-:Y:S01]  /*1820*/  UIADD3 UR6, UR10, 0x28100, URZ ;  /* 0x000281000a067890 */ /* 0x000fe2000fffe03f */
[----:B------:R-:W-:Y:S01]  /*1830*/  WARPGROUP.ARRIVE ;  /* 0x00000000000079c5 */ /* 0x000fe20000000000 */
[----:B------:R-:W-:Y:S01]  /*1840*/  ULOP3.LUT UR8, UR11, 0x10000, URZ, 0xfc, !UPT ;  /* 0x000100000b087892 */ /* 0x000fe2000f8efc3f */
[----:B------:R-:W-:Y:S01]  /*1850*/  CS2R R20, SRZ ;  /* 0x0000000000147805 */ /* 0x000fe2000001ff00 */
[----:B------:R-:W-:Y:S01]  /*1860*/  USHF.R.U32.HI UR6, URZ, 0x4, UR6 ;  /* 0x000000043f067899 */ /* 0x000fe20008011606 */
[----:B------:R-:W-:Y:S01]  /*1870*/  CS2R R18, SRZ ;  /* 0x0000000000127805 */ /* 0x000fe2000001ff00 */
[----:B------:R-:W-:Y:S01]  /*1880*/  ULEA UR8, UR5, UR8, 0xb ;  /* 0x0000000805087291 */ /* 0x000fe2000f8e583f */
[----:B------:R-:W-:Y:S01]  /*1890*/  CS2R R22, SRZ ;  /* 0x0000000000167805 */ /* 0x000fe2000001ff00 */
[----:B------:R-:W-:Y:S01]  /*18a0*/  ULOP3.LUT UR6, UR6, 0x3fff, URZ, 0xc0, !UPT ;  /* 0x00003fff06067892 */ /* 0x000fe2000f8ec03f */
[----:B------:R-:W-:Y:S01]  /*18b0*/  CS2R R88, SRZ ;  /* 0x0000000000587805 */ /* 0x000fe2000001ff00 */
[----:B------:R-:W-:Y:S01]  /*18c0*/  UMOV UR13, 0x40000040 ;  /* 0x40000040000d7882 */ /* 0x000fe20000000000 */
[----:B------:R-:W-:Y:S01]  /*18d0*/  UMOV UR15, 0x40000040 ;  /* 0x40000040000f7882 */ /* 0x000fe20000000000 */
[----:B------:R-:W-:Y:S01]  /*18e0*/  ULOP3.LUT UR6, UR6, 0x10000, URZ, 0xfc, !UPT ;  /* 0x0001000006067892 */ /* 0x000fe2000f8efc3f */
[----:B------:R-:W-:Y:S01]  /*18f0*/  CS2R R90, SRZ ;  /* 0x00000000005a7805 */ /* 0x000fe2000001ff00 */
[----:B------:R-:W-:Y:S01]  /*1900*/  UMOV UR12, UR8 ;  /* 0x00000008000c7c82 */ /* 0x000fe20008000000 */
[----:B------:R-:W-:Y:S01]  /*1910*/  CS2R R92, SRZ ;  /* 0x00000000005c7805 */ /* 0x000fe2000001ff00 */
[----:B------:R-:W-:Y:S01]  /*1920*/  ULEA UR7, UR5, UR6, 0x9 ;  /* 0x0000000605077291 */ /* 0x000fe2000f8e483f */
[----:B------:R-:W-:Y:S01]  /*1930*/  CS2R R94, SRZ ;  /* 0x00000000005e7805 */ /* 0x000fe2000001ff00 */
[----:B------:R-:W-:Y:S01]  /*1940*/  UIADD3 UR6, UR8, 0x400, URZ ;  /* 0x0000040008067890 */ /* 0x000fe2000fffe03f */
[----:B------:R-:W-:-:S02]  /*1950*/  CS2R R98, SRZ ;  /* 0x0000000000627805 */ /* 0x000fc4000001ff00 */
[----:B------:R-:W-:Y:S02]  /*1960*/  CS2R R96, SRZ ;  /* 0x0000000000607805 */ /* 0x000fe4000001ff00 */
[----:B------:R-:W-:Y:S02]  /*1970*/  CS2R R100, SRZ ;  /* 0x0000000000647805 */ /* 0x000fe4000001ff00 */
[----:B------:R-:W-:Y:S01]  /*1980*/  CS2R R102, SRZ ;  /* 0x0000000000667805 */ /* 0x000fe2000001ff00 */
[----:B------:R-:W-:Y:S01]  /*1990*/  UMOV UR14, UR7 ;  /* 0x00000007000e7c82 */ /* 0x000fe20008000000 */
[----:B------:R-:W-:Y:S01]  /*19a0*/  CS2R R104, SRZ ;  /* 0x0000000000687805 */ /* 0x000fe2000001ff00 */
[----:B------:R-:W-:Y:S01]  /*19b0*/  QGMMA.64x64x32.F32.E4M3.E4M3 R56, gdesc[UR12], RZ, !UPT ;  /* 0x00e000000c3879f3 */ /* 0x000fe2000c7008ff */
[----:B------:R-:W-:Y:S01]  /*19c0*/  UMOV UR12, UR6 ;  /* 0x00000006000c7c82 */ /* 0x000fe20008000000 */
[----:B------:R-:W-:Y:S01]  /*19d0*/  UMOV UR13, 0x40000040 ;  /* 0x40000040000d7882 */ /* 0x000fe20000000000 */
[----:B------:R-:W-:Y:S01]  /*19e0*/  UIADD3 UR6, UR8, 0x402, URZ ;  /* 0x0000040208067890 */ /* 0x000fe2000fffe03f */
[----:B------:R-:W-:Y:S01]  /*19f0*/  QGMMA.64x64x32.F32.E4M3.E4M3 R24, gdesc[UR12], RZ, !UPT ;  /* 0x00e000000c1879f3 */ /* 0x000fe2000c7008ff */
[----:B------:R-:W-:Y:S01]  /*1a00*/  UIADD3 UR12, UR8, 0x2, URZ ;  /* 0x00000002080c7890 */ /* 0x000fe2000fffe03f */
[----:B------:R-:W-:Y:S01]  /*1a10*/  CS2R R106, SRZ ;  /* 0x00000000006a7805 */ /* 0x000fe2000001ff00 */
[----:B------:R-:W-:Y:S01]  /*1a20*/  UIADD3 UR14, UR7, 0x2, URZ ;  /* 0x00000002070e7890 */ /* 0x000fe2000fffe03f */
[----:B------:R-:W-:Y:S01]  /*1a30*/  CS2R R110, SRZ ;  /* 0x00000000006e7805 */ /* 0x000fe2000001ff00 */
[----:B------:R-:W-:Y:S01]  /*1a40*/  UMOV UR13, 0x40000040 ;  /* 0x40000040000d7882 */ /* 0x000fe20000000000 */
[----:B------:R-:W-:Y:S01]  /*1a50*/  UMOV UR15, 0x40000040 ;  /* 0x40000040000f7882 */ /* 0x000fe20000000000 */
        /* <DEDUP_REMOVED lines=16> */
[----:B------:R-:W-:Y:S01]  /*1b60*/  CS2R R142, SRZ ;  /* 0x00000000008e7805 */ /* 0x000fe2000001ff00 */
[----:B------:R-:W-:Y:S02]  /*1b70*/  IMAD.MOV.U32 R145, RZ, RZ, RZ ;  /* 0x000000ffff917224 */ /* 0x000fe400078e00ff */
[----:B------:R-:W-:Y:S01]  /*1b80*/  IMAD.MOV.U32 R147, RZ, RZ, RZ ;  /* 0x000000ffff937224 */ /* 0x000fe200078e00ff */
[----:B------:R-:W-:Y:S01]  /*1b90*/  QGMMA.64x64x32.F32.E4M3.E4M3 R56, gdesc[UR12], R56 ;  /* 0x00e000000c3879f3 */ /* 0x000fe20008700838 */
[----:B------:R-:W-:Y:S01]  /*1ba0*/  UMOV UR12, UR6 ;  /* 0x00000006000c7c82 */ /* 0x000fe20008000000 */
[----:B------:R-:W-:Y:S01]  /*1bb0*/  UMOV UR13, 0x40000040 ;  /* 0x40000040000d7882 */ /* 0x000fe20000000000 */
[----:B------:R-:W-:Y:S01]  /*1bc0*/  UIADD3 UR6, UR8, 0x404, URZ ;  /* 0x0000040408067890 */ /* 0x000fe2000fffe03f */
[----:B------:R-:W-:Y:S01]  /*1bd0*/  QGMMA.64x64x32.F32.E4M3.E4M3 R24, gdesc[UR12], R24 ;  /* 0x00e000000c1879f3 */ /* 0x000fe20008700818 */
[----:B------:R-:W-:-:S02]  /*1be0*/  UIADD3 UR12, UR8, 0x4, URZ ;  /* 0x00000004080c7890 */ /* 0x000fc4000fffe03f */
[----:B------:R-:W-:Y:S01]  /*1bf0*/  UIADD3 UR14, UR7, 0x4, URZ ;  /* 0x00000004070e7890 */ /* 0x000fe2000fffe03f */
[----:B------:R-:W-:Y:S01]  /*1c00*/  UMOV UR13, 0x40000040 ;  /* 0x40000040000d7882 */ /* 0x000fe20000000000 */
[----:B------:R-:W-:-:S07]  /*1c10*/  UMOV UR15, 0x40000040 ;  /* 0x40000040000f7882 */ /* 0x000fce0000000000 */
[----:B------:R-:W-:Y:S01]  /*1c20*/  QGMMA.64x64x32.F32.E4M3.E4M3 R56, gdesc[UR12], R56 ;  /* 0x00e000000c3879f3 */ /* 0x000fe20008700838 */
[----:B------:R-:W-:Y:S01]  /*1c30*/  UMOV UR12, UR6 ;  /* 0x00000006000c7c82 */ /* 0x000fe20008000000 */
[----:B------:R-:W-:Y:S01]  /*1c40*/  UMOV UR13, 0x40000040 ;  /* 0x40000040000d7882 */ /* 0x000fe20000000000 */
[----:B------:R-:W-:Y:S01]  /*1c50*/  UMOV UR6, 0x4 ;  /* 0x0000000400067882 */ /* 0x000fe20000000000 */
[----:B------:R-:W-:Y:S01]  /*1c60*/  QGMMA.64x64x32.F32.E4M3.E4M3 R24, gdesc[UR12], R24 ;  /* 0x00e000000c1879f3 */ /* 0x000fe20008700818 */
[----:B------:R-:W-:Y:S02]  /*1c70*/  UIADD3 UR14, UR7, 0x6, URZ ;  /* 0x00000006070e7890 */ /* 0x000fe4000fffe03f */
[----:B------:R-:W-:Y:S01]  /*1c80*/  UIADD3 UR12, UR8, 0x6, URZ ;  /* 0x00000006080c7890 */ /* 0x000fe2000fffe03f */
[----:B------:R-:W-:Y:S01]  /*1c90*/  ULDC UR7, c[0x0][0x50c] ;  /* 0x0001430000077ab9 */ /* 0x000fe20000000800 */
[----:B------:R-:W-:Y:S02]  /*1ca0*/  UIADD3 UR8, UR8, 0x406, URZ ;  /* 0x0000040608087890 */ /* 0x000fe4000fffe03f */
[----:B------:R-:W-:Y:S01]  /*1cb0*/  UISETP.NE.AND UP0, UPT, UR7, 0x4, UPT ;  /* 0x000000040700788c */ /* 0x000fe2000bf05270 */
[----:B------:R-:W-:Y:S01]  /*1cc0*/  UMOV UR13, 0x40000040 ;  /* 0x40000040000d7882 */ /* 0x000fe20000000000 */
[----:B------:R-:W-:-:S02]  /*1cd0*/  UMOV UR15, 0x40000040 ;  /* 0x40000040000f7882 */ /* 0x000fc40000000000 */
[----:B------:R-:W-:-:S06]  /*1ce0*/  USEL UR7, URZ, 0x1, UP0 ;  /* 0x000000013f077887 */ /* 0x000fcc0008000000 */
[----:B------:R-:W-:Y:S01]  /*1cf0*/  ISETP.NE.AND P0, PT, RZ, UR7, PT ;  /* 0x00000007ff007c0c */ /* 0x000fe2000bf05270 */
[----:B------:R-:W-:Y:S01]  /*1d00*/  QGMMA.64x64x32.F32.E4M3.E4M3 R56, gdesc[UR12], R56 ;  /* 0x00e000000c3879f3 */ /* 0x000fe20008700838 */
[----:B------:R-:W-:Y:S01]  /*1d10*/  UMOV UR12, UR8 ;  /* 0x00000008000c7c82 */ /* 0x000fe20008000000 */
[----:B------:R-:W-:Y:S02]  /*1d20*/  UMOV UR13, 0x40000040 ;  /* 0x40000040000d7882 */ /* 0x000fe40000000000 */
[----:B------:R-:W-:Y:S08]  /*1d30*/  QGMMA.64x64x32.F32.E4M3.E4M3 R24, gdesc[UR12], R24, gsb0 ;  /* 0x00e000000c1879f3 */ /* 0x000ff00008000818 */
[----:B------:R-:W-:Y:S05]  /*1d40*/  @!P0 BRA `(.L_x_22) ;  /* 0x0000000400088947 */ /* 0x000fea0003800000 */
[----:B------:R-:W-:Y:S02]  /*1d50*/  WARPGROUP.DEPBAR.LE gsb0, 0x0 ;  /* 0x00008000000079c5 */ /* 0x000fe40000010000 */
[----:B------:R-:W-:-:S01]  /*1d60*/  FADD R147, RZ, R56 ;  /* 0x00000038ff937221 */ /* 0x000fc20000000000 */
[----:B------:R-:W-:Y:S01]  /*1d70*/  FADD R142, RZ, R57 ;  /* 0x00000039ff8e7221 */ /* 0x000fe20000000000 */
        /* <DEDUP_REMOVED lines=62> */
[----:B------:R-:W-:-:S06]  /*2160*/  UMOV UR6, URZ ;  /* 0x0000003f00067c82 */ /* 0x000fcc0008000000 */
.L_x_22:
[----:B------:R-:W-:-:S04]  /*2170*/  UIADD3 UR12, UR5, 0x1, URZ ;  /* 0x00000001050c7890 */ /* 0x000fc8000fffe03f */
[----:B------:R-:W-:-:S04]  /*2180*/  UISETP.NE.AND UP0, UPT, UR12, 0x5, UPT ;  /* 0x000000050c00788c */ /* 0x000fc8000bf05270 */
[----:B------:R-:W-:Y:S02]  /*2190*/  USEL UR8, URZ, 0x1, UP0 ;  /* 0x000000013f087887 */ /* 0x000fe40008000000 */
[----:B------:R-:W-:Y:S02]  /*21a0*/  USEL UR12, UR12, URZ, UP0 ;  /* 0x0000003f0c0c7287 */ /* 0x000fe40008000000 */
[----:B------:R-:W-:-:S06]  /*21b0*/  ULOP3.LUT UR8, UR4, UR8, URZ, 0x3c, !UPT ;  /* 0x0000000804087292 */ /* 0x000fcc000f8e3c3f */
[----:B------:R-:W-:Y:S01]  /*21c0*/  IMAD.U32 R16, RZ, RZ, UR8 ;  /* 0x00000008ff107e24 */ /* 0x000fe2000f8e00ff */
[----:B------:R-:W-:-:S06]  /*21d0*/  UMOV UR8, 0x1 ;  /* 0x0000000100087882 */ /* 0x000fcc0000000000 */
.L_x_17:
[----:B------:R-:W-:-:S04]  /*21e0*/  UISETP.LT.AND UP0, UPT, UR9, 0x1, UPT ;  /* 0x000000010900788c */ /* 0x000fc8000bf01270 */
[----:B------:R-:W-:-:S04]  /*21f0*/  USEL UR13, UR9, 0x1, UP0 ;  /* 0x00000001090d7887 */ /* 0x000fc80008000000 */
[----:B------:R-:W-:-:S04]  /*2200*/  UIADD3 UR13, UR9, -UR13, URZ ;  /* 0x8000000d090d7290 */ /* 0x000fc8000fffe03f */
[----:B------:R-:W-:-:S06]  /*2210*/  UISETP.GE.AND UP0, UPT, UR13, 0x1, UPT ;  /* 0x000000010d00788c */ /* 0x000fcc000bf06270 */
[----:B------:R-:W-:-:S13]  /*2220*/  PLOP3.LUT P0, PT, PT, PT, UP0, 0x80, 0x0 ;  /* 0x000000000000781c */ /* 0x000fda0003f0f008 */
[----:B------:R-:W-:Y:S05]  /*2230*/  @!P0 BRA `(.L_x_23) ;  /* 0x0000000800788947 */ /* 0x000fea0003800000 */
[----:B01----:R-:W-:Y:S01]  /*2240*/  IMAD.U32 R12, RZ, RZ, UR13 ;  /* 0x0000000dff0c7e24 */ /* 0x003fe2000f8e00ff */
[----:B------:R-:W-:Y:S01]  /*2250*/  ULDC UR14, c[0x0][0x50c] ;  /* 0x00014300000e7ab9 */ /* 0x000fe20000000800 */
[----:B------:R-:W-:-:S07]  /*2260*/  IMAD.U32 R13, RZ, RZ, UR5 ;  /* 0x00000005ff0d7e24 */ /* 0x000fce000f8e00ff */
.L_x_31:
[----:B------:R-:W-:-:S13]  /*2270*/  ISETP.NE.AND P1, PT, R144, 0x3, PT ;  /* 0x000000039000780c */ /* 0x000fda0003f25270 */
[----:B------:R-:W-:Y:S05]  /*2280*/  @!P1 BRA `(.L_x_24) ;  /* 0x0000000000049947 */ /* 0x000fea0003800000 */
[----:B------:R-:W-:Y:S01]  /*2290*/  BPT.TRAP 0x1 ;  /* 0x000000040000795c */ /* 0x000fe20000300000 */
.L_x_24:
[----:B------:R-:W0:Y:S01]  /*22a0*/  S2UR UR13, SR_CgaCtaId ;  /* 0x00000000000d79c3 */ /* 0x000e220000008800 */
[----:B------:R-:W-:Y:S01]  /*22b0*/  UMOV UR10, 0x400 ;  /* 0x00000400000a7882 */ /* 0x000fe20000000000 */
[----:B------:R-:W-:Y:S01]  /*22c0*/  SHF.L.U32 R14, R16, 0x1f, RZ ;  /* 0x0000001f100e7819 */ /* 0x000fe200000006ff */
[----:B0-----:R-:W-:-:S04]  /*22d0*/  ULEA UR10, UR13, UR10, 0x18 ;  /* 0x0000000a0d0a7291 */ /* 0x001fc8000f8ec03f */
[----:B------:R-:W-:-:S09]  /*22e0*/  ULEA UR13, UR12, UR10, 0x3 ;  /* 0x0000000a0c0d7291 */ /* 0x000fd2000f8e183f */
[----:B------:R0:W1:Y:S01]  /*22f0*/  SYNCS.PHASECHK.TRANS64.TRYWAIT P0, [UR13], R14 ;  /* 0x0000000eff0075a7 */ /* 0x000062000800014d */
[----:B------:R-:W-:Y:S05]  /*2300*/  @!P1 BRA `(.L_x_25) ;  /* 0x0000000000049947 */ /* 0x000fea0003800000 */
[----:B------:R-:W-:Y:S01]  /*2310*/  BPT.TRAP 0x1 ;  /* 0x000000040000795c */ /* 0x000fe20000300000 */
.L_x_25:
[----:B-1----:R-:W-:Y:S05]  /*2320*/  @P0 BRA `(.L_x_26) ;  /* 0x0000000000080947 */ /* 0x002fea0003800000 */
[----:B------:R-:W1:Y:S02]  /*2330*/  SYNCS.PHASECHK.TRANS64.TRYWAIT P0, [UR13], R14 ;  /* 0x0000000eff0075a7 */ /* 0x000e64000800014d */
[----:B-1----:R-:W-:Y:S05]  /*2340*/  @!P0 BRA `(.L_x_27) ;  /* 0x0000007400a48947 */ /* 0x002fea0003800000 */
.L_x_26:
[----:B------:R-:W-:Y:S01]  /*2350*/  UIADD3 UR13, UR10, 0x28100, URZ ;  /* 0x000281000a0d7890 */ /* 0x000fe2000fffe03f */
[----:B------:R-:W-:Y:S01]  /*2360*/  WARPGROUP.ARRIVE ;  /* 0x00000000000079c5 */ /* 0x000fe20000000000 */
[----:B------:R-:W-:Y:S02]  /*2370*/  UISETP.NE.AND UP0, UPT, UR7, URZ, UPT ;  /* 0x0000003f0700728c */ /* 0x000fe4000bf05270 */
[----:B------:R-:W-:Y:S02]  /*2380*/  USHF.R.U32.HI UR13, URZ, 0x4, UR13 ;  /* 0x000000043f0d7899 */ /* 0x000fe4000801160d */
[----:B------:R-:W-:Y:S02]  /*2390*/  USEL UR8, UR8, URZ, !UP0 ;  /* 0x0000003f08087287 */ /* 0x000fe4000c000000 */
[----:B------:R-:W-:Y:S02]  /*23a0*/  ULOP3.LUT UR13, UR13, 0x3fff, URZ, 0xc0, !UPT ;  /* 0x00003fff0d0d7892 */ /* 0x000fe4000f8ec03f */
[----:B------:R-:W-:-:S02]  /*23b0*/  ULOP3.LUT UR7, UR11, 0x10000, URZ, 0xfc, !UPT ;  /* 0x000100000b077892 */ /* 0x000fc4000f8efc3f */
[----:B------:R-:W-:Y:S02]  /*23c0*/  ULOP3.LUT UR13, UR13, 0x10000, URZ, 0xfc, !UPT ;  /* 0x000100000d0d7892 */ /* 0x000fe4000f8efc3f */
[----:B------:R-:W-:Y:S02]  /*23d0*/  UISETP.NE.U32.AND UP0, UPT, UR8, URZ, UPT ;  /* 0x0000003f0800728c */ /* 0x000fe4000bf05070 */
[----:B------:R-:W-:Y:S02]  /*23e0*/  ULEA UR8, UR12, UR7, 0xb ;  /* 0x000000070c087291 */ /* 0x000fe4000f8e583f */
[----:B------:R-:W-:Y:S02]  /*23f0*/  ULEA UR7, UR12, UR13, 0x9 ;  /* 0x0000000d0c077291 */ /* 0x000fe4000f8e483f */
[----:B------:R-:W-:Y:S01]  /*2400*/  UIADD3 UR13, UR8, 0x400, URZ ;  /* 0x00000400080d7890 */ /* 0x000fe2000fffe03f */
[----:B------:R-:W-:Y:S02]  /*2410*/  UMOV UR17, 0x40000040 ;  /* 0x4000004000117882 */ /* 0x000fe40000000000 */
[----:B------:R-:W-:Y:S01]  /*2420*/  UMOV UR16, UR8 ;  /* 0x0000000800107c82 */ /* 0x000fe20008000000 */
[----:B------:R-:W-:Y:S01]  /*2430*/  UMOV UR19, 0x40000040 ;  /* 0x4000004000137882 */ /* 0x000fe20000000000 */
[----:B------:R-:W-:Y:S01]  /*2440*/  UMOV UR18, UR7 ;  /* 0x0000000700127c82 */ /* 0x000fe20008000000 */
[----:B------:R-:W-:Y:S01]  /*2450*/  UIADD3 UR6, UR6, 0x4, URZ ;  /* 0x0000000406067890 */ /* 0x000fe2000fffe03f */
[----:B------:R-:W-:Y:S01]  /*2460*/  QGMMA.64x64x32.F32.E4M3.E4M3 R56, gdesc[UR16], R56, UP0 ;  /* 0x00e00000103879f3 */ /* 0x000fe2000bf00838 */
[----:B------:R-:W-:Y:S01]  /*2470*/  UMOV UR16, UR13 ;  /* 0x0000000d00107c82 */ /* 0x000fe20008000000 */
[----:B------:R-:W-:Y:S01]  /*2480*/  UMOV UR17, 0x40000040 ;  /* 0x4000004000117882 */ /* 0x000fe20000000000 */
[----:B------:R-:W-:Y:S01]  /*2490*/  UIADD3 UR13, UR8, 0x402, URZ ;  /* 0x00000402080d7890 */ /* 0x000fe2000fffe03f */
[----:B------:R-:W-:Y:S01]  /*24a0*/  QGMMA.64x64x32.F32.E4M3.E4M3 R24, gdesc[UR16], R24, UP0 ;  /* 0x00e00000101879f3 */ /* 0x000fe2000bf00818 */
[----:B------:R-:W-:-:S02]  /*24b0*/  UIADD3 UR16, UR8, 0x2, URZ ;  /* 0x0000000208107890 */ /* 0x000fc4000fffe03f */
[----:B------:R-:W-:Y:S01]  /*24c0*/  UIADD3 UR18, UR7, 0x2, URZ ;  /* 0x0000000207127890 */ /* 0x000fe2000fffe03f */
[----:B------:R-:W-:Y:S01]  /*24d0*/  UMOV UR17, 0x40000040 ;  /* 0x4000004000117882 */ /* 0x000fe20000000000 */
[----:B------:R-:W-:Y:S01]  /*24e0*/  UMOV UR19, 0x40000040 ;  /* 0x4000004000137882 */ /* 0x000fe20000000000 */
[----:B------:R-:W-:-:S06]  /*24f0*/  UISETP.NE.AND UP0, UPT, UR6, UR14, UPT ;  /* 0x0000000e0600728c */ /* 0x000fcc000bf05270 */
[----:B------:R-:W-:Y:S01]  /*2500*/  QGMMA.64x64x32.F32.E4M3.E4M3 R56, gdesc[UR16], R56 ;  /* 0x00e00000103879f3 */ /* 0x000fe20008700838 */
[----:B------:R-:W-:Y:S01]  /*2510*/  UMOV UR16, UR13 ;  /* 0x0000000d00107c82 */ /* 0x000fe20008000000 */
[----:B------:R-:W-:Y:S01]  /*2520*/  UMOV UR17, 0x40000040 ;  /* 0x4000004000117882 */ /* 0x000fe20000000000 */
[----:B------:R-:W-:Y:S01]  /*2530*/  UIADD3 UR13, UR8, 0x404, URZ ;  /* 0x00000404080d7890 */ /* 0x000fe2000fffe03f */
[----:B------:R-:W-:Y:S01]  /*2540*/  QGMMA.64x64x32.F32.E4M3.E4M3 R24, gdesc[UR16], R24 ;  /* 0x00e00000101879f3 */ /* 0x000fe20008700818 */
[----:B------:R-:W-:Y:S02]  /*2550*/  UIADD3 UR16, UR8, 0x4, URZ ;  /* 0x0000000408107890 */ /* 0x000fe4000fffe03f */
[----:B------:R-:W-:Y:S01]  /*2560*/  UIADD3 UR18, UR7, 0x4, URZ ;  /* 0x0000000407127890 */ /* 0x000fe2000fffe03f */
[----:B------:R-:W-:Y:S01]  /*2570*/  UMOV UR17, 0x40000040 ;  /* 0x4000004000117882 */ /* 0x000fe20000000000 */
[----:B------:R-:W-:-:S07]  /*2580*/  UMOV UR19, 0x40000040 ;  /* 0x4000004000137882 */ /* 0x000fce0000000000 */
[----:B------:R-:W-:Y:S01]  /*2590*/  QGMMA.64x64x32.F32.E4M3.E4M3 R56, gdesc[UR16], R56 ;  /* 0x00e00000103879f3 */ /* 0x000fe20008700838 */
[----:B------:R-:W-:Y:S01]  /*25a0*/  UMOV UR16, UR13 ;  /* 0x0000000d00107c82 */ /* 0x000fe20008000000 */
[----:B------:R-:W-:Y:S02]  /*25b0*/  UMOV UR17, 0x40000040 ;  /* 0x4000004000117882 */ /* 0x000fe40000000000 */
[----:B------:R-:W-:Y:S01]  /*25c0*/  QGMMA.64x64x32.F32.E4M3.E4M3 R24, gdesc[UR16], R24 ;  /* 0x00e00000101879f3 */ /* 0x000fe20008700818 */
[----:B------:R-:W-:Y:S02]  /*25d0*/  UIADD3 UR16, UR8, 0x6, URZ ;  /* 0x0000000608107890 */ /* 0x000fe4000fffe03f */
[----:B------:R-:W-:Y:S02]  /*25e0*/  UIADD3 UR18, UR7, 0x6, URZ ;  /* 0x0000000607127890 */ /* 0x000fe4000fffe03f */
[----:B------:R-:W-:Y:S01]  /*25f0*/  UIADD3 UR8, UR8, 0x406, URZ ;  /* 0x0000040608087890 */ /* 0x000fe2000fffe03f */
[----:B------:R-:W-:Y:S01]  /*2600*/  UMOV UR17, 0x40000040 ;  /* 0x4000004000117882 */ /* 0x000fe20000000000 */
[----:B------:R-:W-:Y:S01]  /*2610*/  UMOV UR19, 0x40000040 ;  /* 0x4000004000137882 */ /* 0x000fe20000000000 */
[----:B------:R-:W-:-:S06]  /*2620*/  USEL UR7, URZ, 0x1, UP0 ;  /* 0x000000013f077887 */ /* 0x000fcc0008000000 */
[----:B------:R-:W-:Y:S01]  /*2630*/  ISETP.NE.AND P0, PT, RZ, UR7, PT ;  /* 0x00000007ff007c0c */ /* 0x000fe2000bf05270 */
[----:B------:R-:W-:Y:S01]  /*2640*/  QGMMA.64x64x32.F32.E4M3.E4M3 R56, gdesc[UR16], R56 ;  /* 0x00e00000103879f3 */ /* 0x000fe20008700838 */
[----:B------:R-:W-:Y:S01]  /*2650*/  UMOV UR16, UR8 ;  /* 0x0000000800107c82 */ /* 0x000fe20008000000 */
[----:B------:R-:W-:Y:S02]  /*2660*/  UMOV UR17, 0x40000040 ;  /* 0x4000004000117882 */ /* 0x000fe40000000000 */
[----:B------:R-:W-:Y:S03]  /*2670*/  QGMMA.64x64x32.F32.E4M3.E4M3 R24, gdesc[UR16], R24, gsb0 ;  /* 0x00e00000101879f3 */ /* 0x000fe60008000818 */
[----:B------:R-:W-:-:S05]  /*2680*/  WARPGROUP.DEPBAR.LE gsb0, 0x1 ;  /* 0x00008000000079c5 */ /* 0x000fca0000010100 */
[----:B------:R-:W-:Y:S05]  /*2690*/  @!P0 BRA `(.L_x_28) ;  /* 0x0000000400088947 */ /* 0x000fea0003800000 */
[----:B------:R-:W-:Y:S02]  /*26a0*/  WARPGROUP.DEPBAR.LE gsb0, 0x0 ;  /* 0x00008000000079c5 */ /* 0x000fe40000010000 */
[----:B------:R-:W-:-:S01]  /*26b0*/  FADD R147, R56, R147 ;  /* 0x0000009338937221 */ /* 0x000fc20000000000 */
[----:B------:R-:W-:Y:S01]  /*26c0*/  FADD R142, R57, R142 ;  /* 0x0000008e398e7221 */ /* 0x000fe20000000000 */
        /* <DEDUP_REMOVED lines=62> */
[----:B------:R-:W-:-:S06]  /*2ab0*/  UMOV UR6, URZ ;  /* 0x0000003f00067c82 */ /* 0x000fcc0008000000 */
.L_x_28:
[----:B------:R-:W-:Y:S05]  /*2ac0*/  @!P1 BRA `(.L_x_29) ;  /* 0x0000000000049947 */ /* 0x000fea0003800000 */
[----:B------:R-:W-:Y:S01]  /*2ad0*/  BPT.TRAP 0x1 ;  /* 0x000000040000795c */ /* 0x000fe20000300000 */
.L_x_29:
[----:B------:R-:W-:-:S13]  /*2ae0*/  ISETP.NE.AND P0, PT, R6, RZ, PT ;  /* 0x000000ff0600720c */ /* 0x000fda0003f05270 */
[----:B01----:R-:W-:-:S05]  /*2af0*/  @P0 LEA R14, R13, UR10, 0x3 ;  /* 0x0000000a0d0e0c11 */ /* 0x003fca000f8e18ff */
[----:B------:R-:W-:-:S05]  /*2b00*/  @P0 VIADD R14, R14, 0x28 ;  /* 0x000000280e0e0836 */ /* 0x000fca0000000000 */
[----:B------:R-:W-:-:S04]  /*2b10*/  @P0 PRMT R14, R5, 0x654, R14 ;  /* 0x00000654050e0816 */ /* 0x000fc8000000000e */
[----:B------:R0:W-:Y:S01]  /*2b20*/  @P0 SYNCS.ARRIVE.TRANS64.RED.A1T0 RZ, [R14+URZ], RZ ;  /* 0x000000ff0eff09a7 */ /* 0x0001e2000810043f */
[----:B------:R-:W-:-:S13]  /*2b30*/  ISETP.GT.U32.AND P0, PT, R4, 0x1, PT ;  /* 0x000000010400780c */ /* 0x000fda0003f04070 */
[----:B0-----:R-:W-:Y:S05]  /*2b40*/  @P0 BRA `(.L_x_30) ;  /* 0x0000000000040947 */ /* 0x001fea0003800000 */
[----:B------:R-:W-:Y:S01]  /*2b50*/  BPT.TRAP 0x1 ;  /* 0x000000040000795c */ /* 0x000fe20000300000 */
.L_x_30:
[----:B------:R-:W-:Y:S01]  /*2b60*/  UIADD3 UR12, UR12, 0x1, URZ ;  /* 0x000000010c0c7890 */ /* 0x000fe2000fffe03f */
[C---:B------:R-:W-:Y:S01]  /*2b70*/  ISETP.GT.AND P1, PT, R12.reuse, 0x1, PT ;  /* 0x000000010c00780c */ /* 0x040fe20003f24270 */
[----:B------:R-:W-:Y:S02]  /*2b80*/  VIADD R13, R13, 0x1 ;  /* 0x000000010d0d7836 */ /* 0x000fe40000000000 */
[----:B------:R-:W-:Y:S01]  /*2b90*/  UISETP.NE.AND UP0, UPT, UR12, 0x5, UPT ;  /* 0x000000050c00788c */ /* 0x000fe2000bf05270 */
[----:B------:R-:W-:Y:S02]  /*2ba0*/  VIADD R12, R12, 0xffffffff ;  /* 0xffffffff0c0c7836 */ /* 0x000fe40000000000 */
[C---:B------:R-:W-:Y:S01]  /*2bb0*/  ISETP.NE.AND P0, PT, R13.reuse, 0x5, PT ;  /* 0x000000050d00780c */ /* 0x040fe20003f05270 */
[----:B------:R-:W-:Y:S02]  /*2bc0*/  USEL UR8, URZ, 0x1, UP0 ;  /* 0x000000013f087887 */ /* 0x000fe40008000000 */
[----:B------:R-:W-:Y:S01]  /*2bd0*/  USEL UR12, UR12, URZ, UP0 ;  /* 0x0000003f0c0c7287 */ /* 0x000fe20008000000 */
[----:B------:R-:W-:-:S03]  /*2be0*/  SEL R13, R13, RZ, P0 ;  /* 0x000000ff0d0d7207 */ /* 0x000fc60000000000 */
[----:B------:R-:W-:Y:S01]  /*2bf0*/  LOP3.LUT R16, R16, UR8, RZ, 0x3c, !PT ;  /* 0x0000000810107c12 */ /* 0x000fe2000f8e3cff */
[----:B------:R-:W-:Y:S01]  /*2c00*/  UMOV UR8, 0x1 ;  /* 0x0000000100087882 */ /* 0x000fe20000000000 */
[----:B------:R-:W-:Y:S06]  /*2c10*/  @P1 BRA `(.L_x_31) ;  /* 0xfffffff400941947 */ /* 0x000fec000383ffff */
.L_x_23:
[----:B------:R-:W-:Y:S01]  /*2c20*/  UISETP.NE.AND UP0, UPT, UR6, URZ, UPT ;  /* 0x0000003f0600728c */ /* 0x000fe2000bf05270 */
[----:B01----:R-:W0:Y:S03]  /*2c30*/  LDC R12, c[0x0][0x28c] ;  /* 0x0000a300ff0c7b82 */ /* 0x003e260000000800 */
[----:B------:R-:W-:-:S06]  /*2c40*/  USEL UR6, URZ, 0x1, !UP0 ;  /* 0x000000013f067887 */ /* 0x000fcc000c000000 */
[----:B------:R-:W-:Y:S02]  /*2c50*/  ISETP.NE.AND P0, PT, RZ, UR6, PT ;  /* 0x00000006ff007c0c */ /* 0x000fe4000bf05270 */
[----:B0-----:R-:W-:-:S11]  /*2c60*/  ISETP.GE.AND P1, PT, R12, 0x1, PT ;  /* 0x000000010c00780c */ /* 0x001fd60003f26270 */
[----:B------:R-:W-:Y:S05]  /*2c70*/  @!P0 BRA `(.L_x_32) ;  /* 0x0000000400048947 */ /* 0x000fea0003800000 */
[----:B------:R-:W-:Y:S02]  /*2c80*/  WARPGROUP.DEPBAR.LE gsb0, 0x0 ;  /* 0x00008000000079c5 */ /* 0x000fe40000010000 */
[----:B------:R-:W-:Y:S01]  /*2c90*/  FADD R147, R56, R147 ;  /* 0x0000009338937221 */ /* 0x000fe20000000000 */
        /* <DEDUP_REMOVED lines=62> */
[----:B------:R-:W-:-:S07]  /*3080*/  FADD R20, R20, R55 ;  /* 0x0000003714147221 */ /* 0x000fce0000000000 */
.L_x_32:
[----:B------:R-:W-:Y:S02]  /*3090*/  WARPGROUP.DEPBAR.LE gsb0, 0x0 ;  /* 0x00008000000079c5 */ /* 0x000fe40000010000 */
[----:B------:R-:W-:Y:S05]  /*30a0*/  @!P1 BRA `(.L_x_33) ;  /* 0x0000000000549947 */ /* 0x000fea0003800000 */
[----:B------:R-:W-:-:S13]  /*30b0*/  ISETP.NE.AND P0, PT, R144, 0x3, PT ;  /* 0x000000039000780c */ /* 0x000fda0003f05270 */
[----:B------:R-:W-:Y:S05]  /*30c0*/  @!P0 BRA `(.L_x_34) ;  /* 0x0000000000048947 */ /* 0x000fea0003800000 */
[----:B------:R-:W-:Y:S01]  /*30d0*/  BPT.TRAP 0x1 ;  /* 0x000000040000795c */ /* 0x000fe20000300000 */
.L_x_34:
[----:B------:R-:W-:Y:S01]  /*30e0*/  ISETP.NE.AND P0, PT, R6, RZ, PT ;  /* 0x000000ff0600720c */ /* 0x000fe20003f05270 */
[----:B------:R-:W-:Y:S01]  /*30f0*/  BSSY B0, `(.L_x_35) ;  /* 0x000000e000007945 */ /* 0x000fe20003800000 */
[----:B------:R-:W-:-:S11]  /*3100*/  ISETP.GT.U32.AND P1, PT, R4, 0x1, PT ;  /* 0x000000010400780c */ /* 0x000fd60003f24070 */
[----:B------:R-:W-:Y:S05]  /*3110*/  @!P0 BRA `(.L_x_36) ;  /* 0x00000000002c8947 */ /* 0x000fea0003800000 */
[----:B------:R-:W-:-:S04]  /*3120*/  UISETP.LT.AND UP0, UPT, UR9, 0x1, UPT ;  /* 0x000000010900788c */ /* 0x000fc8000bf01270 */
[----:B------:R-:W-:-:S04]  /*3130*/  USEL UR8, UR9, 0x1, UP0 ;  /* 0x0000000109087887 */ /* 0x000fc80008000000 */
[----:B------:R-:W-:-:S04]  /*3140*/  UIADD3 UR8, UR5, UR9, -UR8 ;  /* 0x0000000905087290 */ /* 0x000fc8000fffe808 */
[----:B------:R-:W-:-:S04]  /*3150*/  UIMAD.WIDE.U32 UR6, UR8, -0x33333333, URZ ;  /* 0xcccccccd080678a5 */ /* 0x000fc8000f8e003f */
[----:B------:R-:W-:-:S04]  /*3160*/  USHF.R.U32.HI UR6, URZ, 0x2, UR7 ;  /* 0x000000023f067899 */ /* 0x000fc80008011607 */
[----:B------:R-:W-:-:S04]  /*3170*/  UIMAD UR8, UR6, -0x5, UR8 ;  /* 0xfffffffb060878a4 */ /* 0x000fc8000f8e0208 */
[----:B------:R-:W-:-:S04]  /*3180*/  ULEA UR8, UR8, UR10, 0x3 ;  /* 0x0000000a08087291 */ /* 0x000fc8000f8e183f */
[----:B------:R-:W-:-:S06]  /*3190*/  UIADD3 UR8, UR8, 0x28, URZ ;  /* 0x0000002808087890 */ /* 0x000fcc000fffe03f */
[----:B------:R-:W-:-:S05]  /*31a0*/  IMAD.U32 R12, RZ, RZ, UR8 ;  /* 0x00000008ff0c7e24 */ /* 0x000fca000f8e00ff */
[----:B------:R-:W-:-:S04]  /*31b0*/  PRMT R12, R5, 0x654, R12 ;  /* 0x00000654050c7816 */ /* 0x000fc8000000000c */
[----:B------:R0:W-:Y:S03]  /*31c0*/  SYNCS.ARRIVE.TRANS64.RED.A1T0 RZ, [R12+URZ], RZ ;  /* 0x000000ff0cff79a7 */ /* 0x0001e6000810043f */
.L_x_36:
[----:B------:R-:W-:Y:S05]  /*31d0*/  BSYNC B0 ;  /* 0x0000000000007941 */ /* 0x000fea0003800000 */
.L_x_35:
[----:B------:R-:W-:Y:S05]  /*31e0*/  @P1 BRA `(.L_x_33) ;  /* 0x0000000000041947 */ /* 0x000fea0003800000 */
[----:B------:R-:W-:Y:S01]  /*31f0*/  BPT.TRAP 0x1 ;  /* 0x000000040000795c */ /* 0x000fe20000300000 */
.L_x_33:
[----:B------:R-:W1:Y:S01]  /*3200*/  LDC R16, c[0x0][0x288] ;  /* 0x0000a200ff107b82 */ /* 0x000e620000000800 */
[----:B------:R-:W-:Y:S01]  /*3210*/  IMAD.SHL.U32 R33, R11, 0x40, RZ ;  /* 0x000000400b217824 */ /* 0x000fe200078e00ff */
[--C-:B0-----:R-:W-:Y:S01]  /*3220*/  SHF.R.U32.HI R12, RZ, 0x2, R0.reuse ;  /* 0x00000002ff0c7819 */ /* 0x101fe20000011600 */
[----:B------:R-:W-:Y:S01]  /*3230*/  UIADD3 UR5, UR9, UR5, URZ ;  /* 0x0000000509057290 */ /* 0x000fe2000fffe03f */
[----:B------:R-:W-:Y:S01]  /*3240*/  LOP3.LUT R14, R0, 0x60, RZ, 0xc0, !PT ;  /* 0x00000060000e7812 */ /* 0x000fe200078ec0ff */
[----:B------:R-:W-:Y:S01]  /*3250*/  IMAD.SHL.U32 R34, R10, 0x100, RZ ;  /* 0x000001000a227824 */ /* 0x000fe200078e00ff */
[----:B------:R-:W-:Y:S01]  /*3260*/  SHF.R.U32.HI R15, RZ, 0x7, R0 ;  /* 0x00000007ff0f7819 */ /* 0x000fe20000011600 */
[----:B------:R-:W-:Y:S01]  /*3270*/  UISETP.GT.U32.AND UP0, UPT, UR5, 0x4, UPT ;  /* 0x000000040500788c */ /* 0x000fe2000bf04070 */
[----:B------:R-:W-:Y:S01]  /*3280*/  LOP3.LUT R13, R12, 0x7, RZ, 0xc0, !PT ;  /* 0x000000070c0d7812 */ /* 0x000fe200078ec0ff */
[C---:B------:R-:W-:Y:S01]  /*3290*/  IMAD.SHL.U32 R26, R0.reuse, 0x2, RZ ;  /* 0x00000002001a7824 */ /* 0x040fe200078e00ff */
[----:B------:R-:W-:Y:S01]  /*32a0*/  SHF.R.U32.HI R14, RZ, 0x1, R14 ;  /* 0x00000001ff0e7819 */ /* 0x000fe2000001160e */
[----:B------:R-:W-:Y:S01]  /*32b0*/  ULDC UR12, c[0x0][0x284] ;  /* 0x0000a100000c7ab9 */ /* 0x000fe20000000800 */
[----:B------:R-:W-:Y:S01]  /*32c0*/  LOP3.LUT R12, R15, 0x1, RZ, 0xc0, !PT ;  /* 0x000000010f0c7812 */ /* 0x000fe200078ec0ff */
[----:B------:R-:W-:Y:S01]  /*32d0*/  UISETP.LT.U32.AND UP0, UPT, UR9, 0x5, UP0 ;  /* 0x000000050900788c */ /* 0x000fe20008701070 */
[----:B------:R-:W-:Y:S01]  /*32e0*/  IADD3 R17, RZ, -R14, -R13 ;  /* 0x8000000eff117210 */ /* 0x000fe20007ffe80d */
[----:B------:R-:W-:Y:S01]  /*32f0*/  UISETP.GE.U32.AND UP1, UPT, UR9, 0x5, UPT ;  /* 0x000000050900788c */ /* 0x000fe2000bf26070 */
[----:B------:R-:W-:Y:S01]  /*3300*/  LOP3.LUT R15, R0, 0x3, RZ, 0xc0, !PT ;  /* 0x00000003000f7812 */ /* 0x000fe200078ec0ff */
[C---:B------:R-:W-:Y:S01]  /*3310*/  IMAD.SHL.U32 R24, R12.reuse, 0x40, RZ ;  /* 0x000000400c187824 */ /* 0x040fe200078e00ff */
[----:B------:R-:W-:Y:S01]  /*3320*/  SHF.R.S32.HI R29, RZ, 0x1f, R7 ;  /* 0x0000001fff1d7819 */ /* 0x000fe20000011407 */
[----:B------:R-:W-:Y:S01]  /*3330*/  UIMAD.WIDE.U32 UR6, UR5, -0x33333333, URZ ;  /* 0xcccccccd050678a5 */ /* 0x000fe2000f8e003f */
[C---:B------:R-:W-:Y:S01]  /*3340*/  LOP3.LUT R26, R33.reuse, 0x6, R26, 0xf8, !PT ;  /* 0x00000006211a7812 */ /* 0x040fe200078ef81a */
[----:B------:R-:W-:Y:S01]  /*3350*/  USEL UR8, URZ, 0x1, !UP0 ;  /* 0x000000013f087887 */ /* 0x000fe2000c000000 */
[----:B------:R-:W-:Y:S01]  /*3360*/  IMAD R17, R12, -0x40, R17 ;  /* 0xffffffc00c117824 */ /* 0x000fe200078e0211 */
[----:B------:R-:W-:Y:S01]  /*3370*/  ULDC.64 UR10, c[0x0][0x5d0] ;  /* 0x00017400000a7ab9 */ /* 0x000fe20000000a00 */
[----:B-1----:R-:W-:Y:S01]  /*3380*/  ISETP.GE.AND P0, PT, R33, R16, PT ;  /* 0x000000102100720c */ /* 0x002fe20003f06270 */
[----:B------:R-:W-:Y:S01]  /*3390*/  IMAD R12, R15, -0x2, R16 ;  /* 0xfffffffe0f0c7824 */ /* 0x000fe200078e0210 */
[----:B------:R-:W-:Y:S01]  /*33a0*/  SHF.R.S32.HI R27, RZ, 0x1f, R26 ;  /* 0x0000001fff1b7819 */ /* 0x000fe2000001141a */
[----:B------:R-:W-:Y:S01]  /*33b0*/  IMAD R16, R29, UR10, RZ ;  /* 0x0000000a1d107c24 */ /* 0x000fe2000f8e02ff */
[----:B------:R-:W-:Y:S01]  /*33c0*/  ISETP.GE.OR P0, PT, R34, UR12, P0 ;  /* 0x0000000c22007c0c */ /* 0x000fe20008706670 */
[----:B------:R-:W-:Y:S01]  /*33d0*/  USHF.R.U32.HI UR6, URZ, 0x2, UR7 ;  /* 0x000000023f067899 */ /* 0x000fe20008011607 */
[----:B------:R-:W-:Y:S01]  /*33e0*/  LOP3.LUT R35, R24, 0x40, R13, 0xe2, !PT ;  /* 0x0000004018237812 */ /* 0x000fe200078ee20d */
[----:B------:R-:W-:Y:S01]  /*33f0*/  ULOP3.LUT UR4, UR4, UR8, URZ, 0x3c, !UPT ;  /* 0x0000000804047292 */ /* 0x000fe2000f8e3c3f */
[----:B------:R-:W-:Y:S01]  /*3400*/  IMAD.WIDE R24, R10, 0x100, RZ ;  /* 0x000001000a187825 */ /* 0x000fe200078e02ff */
[----:B------:R-:W-:Y:S01]  /*3410*/  UIMAD UR5, UR6, -0x5, UR5 ;  /* 0xfffffffb060578a4 */ /* 0x000fe2000f8e0205 */
[----:B------:R-:W-:Y:S01]  /*3420*/  IADD3 R34, -R34, UR12, R17 ;  /* 0x0000000c22227c10 */ /* 0x000fe2000fffe111 */
[----:B------:R-:W-:Y:S01]  /*3430*/  @UP1 ULOP3.LUT UR4, UR4, 0x1, UR6, 0x78, !UPT ;  /* 0x0000000104041892 */ /* 0x000fe2000f8e7806 */
[C---:B------:R-:W-:Y:S01]  /*3440*/  IMAD R13, R7.reuse, UR11, R16 ;  /* 0x0000000b070d7c24 */ /* 0x040fe2000f8e0210 */
[----:B------:R-:W-:Y:S01]  /*3450*/  LOP3.LUT R35, R24, R35, R14, 0xfe, !PT ;  /* 0x0000002318237212 */ /* 0x000fe200078efe0e */
[----:B------:R-:W-:-:S04]  /*3460*/  IMAD.WIDE.U32 R10, R7, UR10, R26 ;  /* 0x0000000a070a7c25 */ /* 0x000fc8000f8e001a */
[----:B------:R-:W-:Y:S02]  /*3470*/  IMAD.IADD R11, R11, 0x1, R13 ;  /* 0x000000010b0b7824 */ /* 0x000fe400078e020d */
[----:B------:R-:W-:Y:S02]  /*3480*/  IMAD.IADD R33, R12, 0x1, -R33 ;  /* 0x000000010c217824 */ /* 0x000fe400078e0a21 */
[----:B------:R-:W-:Y:S01]  /*3490*/  IMAD.MOV.U32 R32, RZ, RZ, -0x1 ;  /* 0xffffffffff207424 */ /* 0x000fe200078e00ff */
[----:B------:R-:W-:Y:S06]  /*34a0*/  @P0 BRA `(.L_x_37) ;  /* 0x0000004800040947 */ /* 0x000fec0003800000 */
[----:B------:R-:W0:Y:S01]  /*34b0*/  LDC.64 R30, c[0x0][0x5c8] ;  /* 0x00017200ff1e7b82 */ /* 0x000e220000000a00 */
[----:B------:R-:W-:Y:S01]  /*34c0*/  ULDC.64 UR6, c[0x0][0x5c0] ;  /* 0x0001700000067ab9 */ /* 0x000fe20000000a00 */
[----:B------:R-:W-:Y:S01]  /*34d0*/  BSSY B0, `(.L_x_37) ;  /* 0x000047e000007945 */ /* 0x000fe20003800000 */
[-C--:B0-----:R-:W-:Y:S02]  /*34e0*/  IMAD R12, R25, R30.reuse, RZ ;  /* 0x0000001e190c7224 */ /* 0x081fe400078e02ff */
[----:B------:R-:W-:-:S04]  /*34f0*/  IMAD.WIDE.U32 R10, R35, R30, R10 ;  /* 0x0000001e230a7225 */ /* 0x000fc800078e000a */
[----:B------:R-:W-:Y:S01]  /*3500*/  IMAD R15, R35, R31, R12 ;  /* 0x0000001f230f7224 */ /* 0x000fe200078e020c */
[----:B------:R-:W-:Y:S01]  /*3510*/  IADD3 R16, P4, R10, UR6, RZ ;  /* 0x000000060a107c10 */ /* 0x000fe2000ff9e0ff */
[C---:B------:R-:W-:Y:S01]  /*3520*/  IMAD.SHL.U32 R13, R30.reuse, 0x80, RZ ;  /* 0x000000801e0d7824 */ /* 0x040fe200078e00ff */
[C---:B------:R-:W-:Y:S01]  /*3530*/  LEA R28, P2, R30.reuse, R10, 0x3 ;  /* 0x0000000a1e1c7211 */ /* 0x040fe200078418ff */
[----:B------:R-:W-:Y:S01]  /*3540*/  IMAD.IADD R36, R11, 0x1, R15 ;  /* 0x000000010b247824 */ /* 0x000fe200078e020f */
[----:B------:R-:W-:Y:S02]  /*3550*/  SHF.L.U64.HI R11, R30, 0x7, R31 ;  /* 0x000000071e0b7819 */ /* 0x000fe4000001021f */
[----:B------:R-:W-:Y:S02]  /*3560*/  IADD3 R12, P1, P0, R10, UR6, R13 ;  /* 0x000000060a0c7c10 */ /* 0x000fe4000f83e00d */
[----:B------:R-:W-:Y:S02]  /*3570*/  IADD3.X R17, R36, UR7, RZ, P4, !PT ;  /* 0x0000000724117c10 */ /* 0x000fe4000a7fe4ff */
[----:B---3-5:R-:W-:-:S02]  /*3580*/  FSETP.NEU.AND P4, PT, R9, RZ, PT ;  /* 0x000000ff0900720b */ /* 0x028fc40003f8d000 */
[----:B------:R-:W-:Y:S02]  /*3590*/  LEA.HI.X R30, R30, R36, R31, 0x3, P2 ;  /* 0x000000241e1e7211 */ /* 0x000fe400010f1c1f */
[C---:B------:R-:W-:Y:S02]  /*35a0*/  IADD3 R14, P2, R28.reuse, UR6, RZ ;  /* 0x000000061c0e7c10 */ /* 0x040fe4000ff5e0ff */
[----:B------:R-:W-:Y:S02]  /*35b0*/  IADD3 R10, P5, P6, R28, UR6, R13 ;  /* 0x000000061c0a7c10 */ /* 0x000fe4000febe00d */
[--C-:B------:R-:W-:Y:S02]  /*35c0*/  IADD3.X R13, R36, UR7, R11.reuse, P1, P0 ;  /* 0x00000007240d7c10 */ /* 0x100fe40008fe040b */
[C---:B------:R-:W-:Y:S02]  /*35d0*/  IADD3.X R15, R30.reuse, UR7, RZ, P2, !PT ;  /* 0x000000071e0f7c10 */ /* 0x040fe400097fe4ff */
[----:B------:R-:W-:Y:S01]  /*35e0*/  IADD3.X R11, R30, UR7, R11, P5, P6 ;  /* 0x000000071e0b7c10 */ /* 0x000fe2000afec40b */
[----:B------:R-:W-:Y:S06]  /*35f0*/  @!P4 BRA `(.L_x_38) ;  /* 0x00000034009cc947 */ /* 0x000fec0003800000 */
[----:B------:R-:W-:Y:S01]  /*3600*/  ULDC.64 UR6, c[0x0][0x5b8] ;  /* 0x00016e0000067ab9 */ /* 0x000fe20000000a00 */
[----:B------:R-:W-:Y:S01]  /*3610*/  ISETP.GE.AND P0, PT, R34, 0x1, PT ;  /* 0x000000012200780c */ /* 0x000fe20003f06270 */
[----:B------:R-:W-:Y:S01]  /*3620*/  IMAD R28, R29, UR6, RZ ;  /* 0x000000061d1c7c24 */ /* 0x000fe2000f8e02ff */
[----:B------:R-:W-:Y:S01]  /*3630*/  ULDC.64 UR10, c[0x0][0x5a8] ;  /* 0x00016a00000a7ab9 */ /* 0x000fe20000000a00 */
[----:B------:R-:W-:Y:S01]  /*3640*/  IMAD.WIDE.U32 R26, R7, UR6, R26 ;  /* 0x00000006071a7c25 */ /* 0x000fe2000f8e001a */
[----:B------:R-:W-:Y:S01]  /*3650*/  ISETP.LT.OR P4, PT, R33, 0x1, !P0 ;  /* 0x000000012100780c */ /* 0x000fe20004781670 */
[----:B------:R-:W-:Y:S02]  /*3660*/  BSSY B1, `(.L_x_39) ;  /* 0x000000c000017945 */ /* 0x000fe40003800000 */
[----:B------:R-:W-:Y:S01]  /*3670*/  IMAD R7, R7, UR7, R28 ;  /* 0x0000000707077c24 */ /* 0x000fe2000f8e021c */
[----:B------:R-:W-:Y:S02]  /*3680*/  ULDC.64 UR6, c[0x0][0x5b0] ;  /* 0x00016c0000067ab9 */ /* 0x000fe40000000a00 */
[----:B------:R-:W-:-:S02]  /*3690*/  IMAD R30, R25, UR6, RZ ;  /* 0x00000006191e7c24 */ /* 0x000fc4000f8e02ff */
[----:B------:R-:W-:Y:S02]  /*36a0*/  IMAD.IADD R27, R27, 0x1, R7 ;  /* 0x000000011b1b7824 */ /* 0x000fe400078e0207 */
[C---:B------:R-:W-:Y:S02]  /*36b0*/  IMAD R7, R35.reuse, UR7, R30 ;  /* 0x0000000723077c24 */ /* 0x040fe4000f8e021e */
[----:B------:R-:W-:-:S03]  /*36c0*/  IMAD.WIDE.U32 R28, R35, UR6, R26 ;  /* 0x00000006231c7c25 */ /* 0x000fc6000f8e001a */
[----:B------:R-:W-:-:S04]  /*36d0*/  IADD3 R28, P1, R28, UR10, RZ ;  /* 0x0000000a1c1c7c10 */ /* 0x000fc8000ff3e0ff */
[--C-:B------:R-:W-:Y:S02]  /*36e0*/  IADD3.X R29, R29, UR11, R7.reuse, P1, !PT ;  /* 0x0000000b1d1d7c10 */ /* 0x100fe40008ffe407 */
[----:B------:R-:W-:Y:S01]  /*36f0*/  PRMT R7, RZ, 0x7610, R7 ;  /* 0x00007610ff077816 */ /* 0x000fe20000000007 */
[----:B------:R-:W-:Y:S06]  /*3700*/  @P4 BRA `(.L_x_40) ;  /* 0x0000000000044947 */ /* 0x000fec0003800000 */
[----:B------:R0:W5:Y:S02]  /*3710*/  LDG.E.U8 R7, desc[UR20][R28.64] ;  /* 0x000000141c077981 */ /* 0x000164000c1e1100 */
.L_x_40:
[----:B------:R-:W-:Y:S05]  /*3720*/  BSYNC B1 ;  /* 0x0000000000017941 */ /* 0x000fea0003800000 */
.L_x_39:
[----:B-----5:R-:W-:Y:S01]  /*3730*/  LOP3.LUT R7, R7, 0xff, RZ, 0xc0, !PT ;  /* 0x000000ff07077812 */ /* 0x020fe200078ec0ff */
[----:B------:R-:W-:Y:S01]  /*3740*/  BSSY B1, `(.L_x_41) ;  /* 0x000000b000017945 */ /* 0x000fe20003800000 */
[----:B------:R-:W-:Y:S02]  /*3750*/  ISETP.LT.OR P2, PT, R33, 0x2, !P0 ;  /* 0x000000022100780c */ /* 0x000fe40004741670 */
[----:B------:R-:W-:-:S05]  /*3760*/  F2FP.F16.E4M3.UNPACK_B R7, R7 ;  /* 0x00000007ff07723e */ /* 0x000fca00020006ff */
[----:B------:R-:W-:Y:S01]  /*3770*/  HADD2.F32 R30, -RZ, R7.H0_H0 ;  /* 0x20000007ff1e7230 */ /* 0x000fe20000004100 */
[----:B------:R-:W-:-:S04]  /*3780*/  PRMT R7, RZ, 0x7610, R7 ;  /* 0x00007610ff077816 */ /* 0x000fc80000000007 */
[----:B------:R-:W-:-:S04]  /*3790*/  FMUL R30, R30, R9 ;  /* 0x000000091e1e7220 */ /* 0x000fc80000400000 */
[----:B--2---:R-:W-:-:S05]  /*37a0*/  FFMA R30, R147, R8, R30 ;  /* 0x00000008931e7223 */ /* 0x004fca000000001e */
[----:B------:R-:W-:-:S05]  /*37b0*/  F2FP.SATFINITE.E4M3.F32.PACK_AB_MERGE_C R31, RZ, R30, RZ ;  /* 0x0000001eff1f723e */ /* 0x000fca00048070ff */
[----:B------:R1:W-:Y:S01]  /*37c0*/  @!P4 STG.E.U8 desc[UR20][R16.64], R31 ;  /* 0x0000001f1000c986 */ /* 0x0003e2000c101114 */
[----:B------:R-:W-:Y:S05]  /*37d0*/  @P2 BRA `(.L_x_42) ;  /* 0x0000000000042947 */ /* 0x000fea0003800000 */
[----:B------:R2:W5:Y:S02]  /*37e0*/  LDG.E.U8 R7, desc[UR20][R28.64+0x1] ;  /* 0x000001141c077981 */ /* 0x000564000c1e1100 */
.L_x_42:
[----:B------:R-:W-:Y:S05]  /*37f0*/  BSYNC B1 ;  /* 0x0000000000017941 */ /* 0x000fea0003800000 */
.L_x_41:
[----:B-----5:R-:W-:Y:S01]  /*3800*/  LOP3.LUT R7, R7, 0xff, RZ, 0xc0, !PT ;  /* 0x000000ff07077812 */ /* 0x020fe200078ec0ff */
[----:B------:R-:W-:Y:S01]  /*3810*/  BSSY B1, `(.L_x_43) ;  /* 0x0000013000017945 */ /* 0x000fe20003800000 */
[----:B------:R-:W-:Y:S02]  /*3820*/  IADD3 R37, P1, R35, 0x8, RZ ;  /* 0x0000000823257810 */ /* 0x000fe40007f3e0ff */
[----:B------:R-:W-:-:S03]  /*3830*/  F2FP.F16.E4M3.UNPACK_B R7, R7 ;  /* 0x00000007ff07723e */ /* 0x000fc600020006ff */
[----:B-1----:R-:W-:Y:S01]  /*3840*/  IMAD.X R31, RZ, RZ, R25, P1 ;  /* 0x000000ffff1f7224 */ /* 0x002fe200008e0619 */
[----:B------:R-:W-:Y:S01]  /*3850*/  ISETP.GE.AND P1, PT, R34, 0x9, PT ;  /* 0x000000092200780c */ /* 0x000fe20003f26270 */
[----:B------:R-:W-:Y:S02]  /*3860*/  HADD2.F32 R30, -RZ, R7.H0_H0 ;  /* 0x20000007ff1e7230 */ /* 0x000fe40000004100 */
[----:B------:R-:W-:Y:S01]  /*3870*/  IMAD R36, R31, UR6, RZ ;  /* 0x000000061f247c24 */ /* 0x000fe2000f8e02ff */
[----:B------:R-:W-:Y:S02]  /*3880*/  ISETP.LT.OR P5, PT, R33, 0x1, !P1 ;  /* 0x000000012100780c */ /* 0x000fe40004fa1670 */
[----:B------:R-:W-:Y:S01]  /*3890*/  FMUL R7, R30, R9 ;  /* 0x000000091e077220 */ /* 0x000fe20000400000 */
[----:B------:R-:W-:-:S04]  /*38a0*/  IMAD.WIDE.U32 R30, R37, UR6, R26 ;  /* 0x00000006251e7c25 */ /* 0x000fc8000f8e001a */
[----:B------:R-:W-:Y:S01]  /*38b0*/  FFMA R7, R142, R8, R7 ;  /* 0x000000088e077223 */ /* 0x000fe20000000007 */
[----:B------:R-:W-:Y:S01]  /*38c0*/  IMAD R37, R37, UR7, R36 ;  /* 0x0000000725257c24 */ /* 0x000fe2000f8e0224 */
[----:B------:R-:W-:-:S03]  /*38d0*/  IADD3 R30, P4, R30, UR10, RZ ;  /* 0x0000000a1e1e7c10 */ /* 0x000fc6000ff9e0ff */
[----:B------:R-:W-:Y:S02]  /*38e0*/  F2FP.SATFINITE.E4M3.F32.PACK_AB_MERGE_C R39, RZ, R7, RZ ;  /* 0x00000007ff27723e */ /* 0x000fe400048070ff */
[----:B------:R-:W-:Y:S02]  /*38f0*/  IADD3.X R31, R31, UR11, R37, P4, !PT ;  /* 0x0000000b1f1f7c10 */ /* 0x000fe4000a7fe425 */
[----:B------:R-:W-:Y:S01]  /*3900*/  PRMT R7, RZ, 0x7610, R7 ;  /* 0x00007610ff077816 */ /* 0x000fe20000000007 */
[----:B------:R1:W-:Y:S01]  /*3910*/  @!P2 STG.E.U8 desc[UR20][R16.64+0x1], R39 ;  /* 0x000001271000a986 */ /* 0x0003e2000c101114 */
[----:B------:R-:W-:Y:S05]  /*3920*/  @P5 BRA `(.L_x_44) ;  /* 0x0000000000045947 */ /* 0x000fea0003800000 */
[----:B------:R3:W5:Y:S02]  /*3930*/  LDG.E.U8 R7, desc[UR20][R30.64] ;  /* 0x000000141e077981 */ /* 0x000764000c1e1100 */
.L_x_44:
[----:B------:R-:W-:Y:S05]  /*3940*/  BSYNC B1 ;  /* 0x0000000000017941 */ /* 0x000fea0003800000 */
.L_x_43:
[----:B-----5:R-:W-:Y:S01]  /*3950*/  LOP3.LUT R7, R7, 0xff, RZ, 0xc0, !PT ;  /* 0x000000ff07077812 */ /* 0x020fe200078ec0ff */
[----:B------:R-:W-:Y:S01]  /*3960*/  BSSY B1, `(.L_x_45) ;  /* 0x000000b000017945 */ /* 0x000fe20003800000 */
[----:B------:R-:W-:Y:S02]  /*3970*/  ISETP.LT.OR P2, PT, R33, 0x2, !P1 ;  /* 0x000000022100780c */ /* 0x000fe40004f41670 */
[----:B------:R-:W-:-:S05]  /*3980*/  F2FP.F16.E4M3.UNPACK_B R7, R7 ;  /* 0x00000007ff07723e */ /* 0x000fca00020006ff */
[----:B------:R-:W-:Y:S01]  /*3990*/  HADD2.F32 R36, -RZ, R7.H0_H0 ;  /* 0x20000007ff247230 */ /* 0x000fe20000004100 */
[----:B------:R-:W-:-:S04]  /*39a0*/  PRMT R7, RZ, 0x7610, R7 ;  /* 0x00007610ff077816 */ /* 0x000fc80000000007 */
[----:B------:R-:W-:-:S04]  /*39b0*/  FMUL R36, R36, R9 ;  /* 0x0000000924247220 */ /* 0x000fc80000400000 */
[----:B------:R-:W-:-:S05]  /*39c0*/  FFMA R36, R145, R8, R36 ;  /* 0x0000000891247223 */ /* 0x000fca0000000024 */
[----:B------:R-:W-:-:S05]  /*39d0*/  F2FP.SATFINITE.E4M3.F32.PACK_AB_MERGE_C R37, RZ, R36, RZ ;  /* 0x00000024ff25723e */ /* 0x000fca00048070ff */
[----:B------:R4:W-:Y:S01]  /*39e0*/  @!P5 STG.E.U8 desc[UR20][R14.64], R37 ;  /* 0x000000250e00d986 */ /* 0x0009e2000c101114 */
[----:B------:R-:W-:Y:S05]  /*39f0*/  @P2 BRA `(.L_x_46) ;  /* 0x0000000000042947 */ /* 0x000fea0003800000 */
[----:B------:R0:W5:Y:S02]  /*3a00*/  LDG.E.U8 R7, desc[UR20][R30.64+0x1] ;  /* 0x000001141e077981 */ /* 0x000164000c1e1100 */
.L_x_46:
[----:B------:R-:W-:Y:S05]  /*3a10*/  BSYNC B1 ;  /* 0x0000000000017941 */ /* 0x000fea0003800000 */
.L_x_45:
[----:B-----5:R-:W-:Y:S01]  /*3a20*/  LOP3.LUT R7, R7, 0xff, RZ, 0xc0, !PT ;  /* 0x000000ff07077812 */ /* 0x020fe200078ec0ff */
[----:B------:R-:W-:Y:S01]  /*3a30*/  BSSY B1, `(.L_x_47) ;  /* 0x000000b000017945 */ /* 0x000fe20003800000 */
[----:B------:R-:W-:Y:S02]  /*3a40*/  ISETP.LT.OR P4, PT, R33, 0x9, !P0 ;  /* 0x000000092100780c */ /* 0x000fe40004781670 */
[----:B------:R-:W-:-:S05]  /*3a50*/  F2FP.F16.E4M3.UNPACK_B R7, R7 ;  /* 0x00000007ff07723e */ /* 0x000fca00020006ff */
[----:B------:R-:W-:-:S05]  /*3a60*/  HADD2.F32 R36, -RZ, R7.H0_H0 ;  /* 0x20000007ff247230 */ /* 0x000fca0000004100 */
[----:B------:R-:W-:-:S04]  /*3a70*/  FMUL R7, R36, R9 ;  /* 0x0000000924077220 */ /* 0x000fc80000400000 */
[----:B------:R-:W-:-:S05]  /*3a80*/  FFMA R7, R140, R8, R7 ;  /* 0x000000088c077223 */ /* 0x000fca0000000007 */
[----:B----4-:R-:W-:Y:S02]  /*3a90*/  F2FP.SATFINITE.E4M3.F32.PACK_AB_MERGE_C R37, RZ, R7, RZ ;  /* 0x00000007ff25723e */ /* 0x010fe400048070ff */
[----:B------:R-:W-:-:S03]  /*3aa0*/  PRMT R7, RZ, 0x7610, R7 ;  /* 0x00007610ff077816 */ /* 0x000fc60000000007 */
[----:B------:R4:W-:Y:S01]  /*3ab0*/  @!P2 STG.E.U8 desc[UR20][R14.64+0x1], R37 ;  /* 0x000001250e00a986 */ /* 0x0009e2000c101114 */
[----:B------:R-:W-:Y:S05]  /*3ac0*/  @P4 BRA `(.L_x_48) ;  /* 0x0000000000044947 */ /* 0x000fea0003800000 */
[----:B------:R0:W5:Y:S02]  /*3ad0*/  LDG.E.U8 R7, desc[UR20][R28.64+0x8] ;  /* 0x000008141c077981 */ /* 0x000164000c1e1100 */
.L_x_48:
[----:B------:R-:W-:Y:S05]  /*3ae0*/  BSYNC B1 ;  /* 0x0000000000017941 */ /* 0x000fea0003800000 */
.L_x_47:
        /* <DEDUP_REMOVED lines=8> */
[----:B----4-:R-:W-:-:S05]  /*3b70*/  F2FP.SATFINITE.E4M3.F32.PACK_AB_MERGE_C R37, RZ, R36, RZ ;  /* 0x00000024ff25723e */ /* 0x010fca00048070ff */
[----:B------:R4:W-:Y:S01]  /*3b80*/  @!P4 STG.E.U8 desc[UR20][R16.64+0x8], R37 ;  /* 0x000008251000c986 */ /* 0x0009e2000c101114 */
[----:B------:R-:W-:Y:S05]  /*3b90*/  @P2 BRA `(.L_x_50) ;  /* 0x0000000000042947 */ /* 0x000fea0003800000 */
[----:B------:R0:W5:Y:S02]  /*3ba0*/  LDG.E.U8 R7, desc[UR20][R28.64+0x9] ;  /* 0x000009141c077981 */ /* 0x000164000c1e1100 */
.L_x_50:
[----:B------:R-:W-:Y:S05]  /*3bb0*/  BSYNC B1 ;  /* 0x0000000000017941 */ /* 0x000fea0003800000 */
.L_x_49:
        /* <DEDUP_REMOVED lines=12> */
.L_x_52:
[----:B------:R-:W-:Y:S05]  /*3c80*/  BSYNC B1 ;  /* 0x0000000000017941 */ /* 0x000fea0003800000 */
.L_x_51:
        /* <DEDUP_REMOVED lines=12> */
.L_x_54:
[----:B------:R-:W-:Y:S05]  /*3d50*/  BSYNC B1 ;  /* 0x0000000000017941 */ /* 0x000fea0003800000 */
.L_x_53:
        /* <DEDUP_REMOVED lines=12> */
.L_x_56:
[----:B------:R-:W-:Y:S05]  /*3e20*/  BSYNC B1 ;  /* 0x0000000000017941 */ /* 0x000fea0003800000 */
.L_x_55:
        /* <DEDUP_REMOVED lines=12> */
.L_x_58:
[----:B------:R-:W-:Y:S05]  /*3ef0*/  BSYNC B1 ;  /* 0x0000000000017941 */ /* 0x000fea0003800000 */
.L_x_57:
        /* <DEDUP_REMOVED lines=12> */
.L_x_60:
[----:B------:R-:W-:Y:S05]  /*3fc0*/  BSYNC B1 ;  /* 0x0000000000017941 */ /* 0x000fea0003800000 */
.L_x_59:
        /* <DEDUP_REMOVED lines=12> */
.L_x_62:
[----:B------:R-:W-:Y:S05]  /*4090*/  BSYNC B1 ;  /* 0x0000000000017941 */ /* 0x000fea0003800000 */
.L_x_61:
        /* <DEDUP_REMOVED lines=12> */
.L_x_64:
[----:B------:R-:W-:Y:S05]  /*4160*/  BSYNC B1 ;  /* 0x0000000000017941 */ /* 0x000fea0003800000 */
.L_x_63:
        /* <DEDUP_REMOVED lines=12> */
.L_x_66:
[----:B------:R-:W-:Y:S05]  /*4230*/  BSYNC B1 ;  /* 0x0000000000017941 */ /* 0x000fea0003800000 */
.L_x_65:
        /* <DEDUP_REMOVED lines=12> */
.L_x_68:
[----:B------:R-:W-:Y:S05]  /*4300*/  BSYNC B1 ;  /* 0x0000000000017941 */ /* 0x000fea0003800000 */
.L_x_67:
        /* <DEDUP_REMOVED lines=12> */
.L_x_70:
[----:B------:R-:W-:Y:S05]  /*43d0*/  BSYNC B1 ;  /* 0x0000000000017941 */ /* 0x000fea0003800000 */
.L_x_69:
        /* <DEDUP_REMOVED lines=12> */
.L_x_72:
[----:B------:R-:W-:Y:S05]  /*44a0*/  BSYNC B1 ;  /* 0x0000000000017941 */ /* 0x000fea0003800000 */
.L_x_71:
        /* <DEDUP_REMOVED lines=12> */
.L_x_74:
[----:B------:R-:W-:Y:S05]  /*4570*/  BSYNC B1 ;  /* 0x0000000000017941 */ /* 0x000fea0003800000 */
.L_x_73:
        /* <DEDUP_REMOVED lines=12> */
.L_x_76:
[----:B------:R-:W-:Y:S05]  /*4640*/  BSYNC B1 ;  /* 0x0000000000017941 */ /* 0x000fea0003800000 */
.L_x_75:
        /* <DEDUP_REMOVED lines=12> */
.L_x_78:
[----:B------:R-:W-:Y:S05]  /*4710*/  BSYNC B1 ;  /* 0x0000000000017941 */ /* 0x000fea0003800000 */
.L_x_77:
        /* <DEDUP_REMOVED lines=12> */
.L_x_80:
[----:B------:R-:W-:Y:S05]  /*47e0*/  BSYNC B1 ;  /* 0x0000000000017941 */ /* 0x000fea0003800000 */
.L_x_79:
        /* <DEDUP_REMOVED lines=12> */
.L_x_82:
[----:B------:R-:W-:Y:S05]  /*48b0*/  BSYNC B1 ;  /* 0x0000000000017941 */ /* 0x000fea0003800000 */
.L_x_81:
        /* <DEDUP_REMOVED lines=12> */
.L_x_84:
[----:B------:R-:W-:Y:S05]  /*4980*/  BSYNC B1 ;  /* 0x0000000000017941 */ /* 0x000fea0003800000 */
.L_x_83:
        /* <DEDUP_REMOVED lines=12> */
.L_x_86:
[----:B------:R-:W-:Y:S05]  /*4a50*/  BSYNC B1 ;  /* 0x0000000000017941 */ /* 0x000fea0003800000 */
.L_x_85:
        /* <DEDUP_REMOVED lines=12> */
.L_x_88:
[----:B------:R-:W-:Y:S05]  /*4b20*/  BSYNC B1 ;  /* 0x0000000000017941 */ /* 0x000fea0003800000 */
.L_x_87:
        /* <DEDUP_REMOVED lines=12> */
.L_x_90:
[----:B------:R-:W-:Y:S05]  /*4bf0*/  BSYNC B1 ;  /* 0x0000000000017941 */ /* 0x000fea0003800000 */
.L_x_89:
        /* <DEDUP_REMOVED lines=12> */
.L_x_92:
[----:B------:R-:W-:Y:S05]  /*4cc0*/  BSYNC B1 ;  /* 0x0000000000017941 */ /* 0x000fea0003800000 */
.L_x_91:
        /* <DEDUP_REMOVED lines=12> */
.L_x_94:
[----:B------:R-:W-:Y:S05]  /*4d90*/  BSYNC B1 ;  /* 0x0000000000017941 */ /* 0x000fea0003800000 */
.L_x_93:
        /* <DEDUP_REMOVED lines=12> */
.L_x_96:
[----:B------:R-:W-:Y:S05]  /*4e60*/  BSYNC B1 ;  /* 0x0000000000017941 */ /* 0x000fea0003800000 */
.L_x_95:
        /* <DEDUP_REMOVED lines=12> */
.L_x_98:
[----:B------:R-:W-:Y:S05]  /*4f30*/  BSYNC B1 ;  /* 0x0000000000017941 */ /* 0x000fea0003800000 */
.L_x_97:
[----:B-----5:R-:W-:Y:S01]  /*4f40*/  LOP3.LUT R7, R7, 0xff, RZ, 0xc0, !PT ;  /* 0x000000ff07077812 */ /* 0x020fe200078ec0ff */
[----:B------:R-:W-:Y:S01]  /*4f50*/  BSSY B1, `(.L_x_99) ;  /* 0x000000b000017945 */ /* 0x000fe20003800000 */
[----:B------:R-:W-:Y:S02]  /*4f60*/  ISETP.LT.OR P2, PT, R33, 0x39, !P1 ;  /* 0x000000392100780c */ /* 0x000fe40004f41670 */
[----:B------:R-:W-:-:S05]  /*4f70*/  F2FP.F16.E4M3.UNPACK_B R7, R7 ;  /* 0x00000007ff07723e */ /* 0x000fca00020006ff */
[----:B0-2---:R-:W-:-:S05]  /*4f80*/  HADD2.F32 R28, -RZ, R7.H0_H0 ;  /* 0x20000007ff1c7230 */ /* 0x005fca0000004100 */
[----:B------:R-:W-:-:S04]  /*4f90*/  FMUL R7, R28, R9 ;  /* 0x000000091c077220 */ /* 0x000fc80000400000 */
[----:B------:R-:W-:-:S05]  /*4fa0*/  FFMA R7, R114, R8, R7 ;  /* 0x0000000872077223 */ /* 0x000fca0000000007 */
[----:B------:R-:W-:Y:S02]  /*4fb0*/  F2FP.SATFINITE.E4M3.F32.PACK_AB_MERGE_C R29, RZ, R7, RZ ;  /* 0x00000007ff1d723e */ /* 0x000fe400048070ff */
[----:B------:R-:W-:-:S03]  /*4fc0*/  PRMT R7, RZ, 0x7610, R7 ;  /* 0x00007610ff077816 */ /* 0x000fc60000000007 */
[----:B------:R0:W-:Y:S01]  /*4fd0*/  @!P0 STG.E.U8 desc[UR20][R16.64+0x39], R29 ;  /* 0x0000391d10008986 */ /* 0x0001e2000c101114 */
[----:B------:R-:W-:Y:S05]  /*4fe0*/  @P2 BRA `(.L_x_100) ;  /* 0x0000000000042947 */ /* 0x000fea0003800000 */
[----:B------:R2:W5:Y:S02]  /*4ff0*/  LDG.E.U8 R7, desc[UR20][R30.64+0x38] ;  /* 0x000038141e077981 */ /* 0x000564000c1e1100 */
.L_x_100:
[----:B------:R-:W-:Y:S05]  /*5000*/  BSYNC B1 ;  /* 0x0000000000017941 */ /* 0x000fea0003800000 */
.L_x_99:
[----:B-----5:R-:W-:Y:S01]  /*5010*/  LOP3.LUT R7, R7, 0xff, RZ, 0xc0, !PT ;  /* 0x000000ff07077812 */ /* 0x020fe200078ec0ff */
[----:B------:R-:W-:Y:S01]  /*5020*/  BSSY B1, `(.L_x_101) ;  /* 0x000000b000017945 */ /* 0x000fe20003800000 */
[----:B------:R-:W-:Y:S02]  /*5030*/  ISETP.LT.OR P1, PT, R33, 0x3a, !P1 ;  /* 0x0000003a2100780c */ /* 0x000fe40004f21670 */
[----:B------:R-:W-:-:S05]  /*5040*/  F2FP.F16.E4M3.UNPACK_B R7, R7 ;  /* 0x00000007ff07723e */ /* 0x000fca00020006ff */
[----:B01--4-:R-:W-:Y:S01]  /*5050*/  HADD2.F32 R16, -RZ, R7.H0_H0 ;  /* 0x20000007ff107230 */ /* 0x013fe20000004100 */
[----:B------:R-:W-:-:S04]  /*5060*/  PRMT R7, RZ, 0x7610, R7 ;  /* 0x00007610ff077816 */ /* 0x000fc80000000007 */
[----:B------:R-:W-:-:S04]  /*5070*/  FMUL R16, R16, R9 ;  /* 0x0000000910107220 */ /* 0x000fc80000400000 */
[----:B------:R-:W-:-:S05]  /*5080*/  FFMA R16, R117, R8, R16 ;  /* 0x0000000875107223 */ /* 0x000fca0000000010 */
[----:B------:R-:W-:-:S05]  /*5090*/  F2FP.SATFINITE.E4M3.F32.PACK_AB_MERGE_C R17, RZ, R16, RZ ;  /* 0x00000010ff11723e */ /* 0x000fca00048070ff */
[----:B------:R0:W-:Y:S01]  /*50a0*/  @!P2 STG.E.U8 desc[UR20][R14.64+0x38], R17 ;  /* 0x000038110e00a986 */ /* 0x0001e2000c101114 */
[----:B------:R-:W-:Y:S05]  /*50b0*/  @P1 BRA `(.L_x_102) ;  /* 0x0000000000041947 */ /* 0x000fea0003800000 */
[----:B------:R1:W5:Y:S02]  /*50c0*/  LDG.E.U8 R7, desc[UR20][R30.64+0x39] ;  /* 0x000039141e077981 */ /* 0x000364000c1e1100 */
.L_x_102:
[----:B------:R-:W-:Y:S05]  /*50d0*/  BSYNC B1 ;  /* 0x0000000000017941 */ /* 0x000fea0003800000 */
.L_x_101:
[----:B-----5:R-:W-:Y:S01]  /*50e0*/  LOP3.LUT R7, R7, 0xff, RZ, 0xc0, !PT ;  /* 0x000000ff07077812 */ /* 0x020fe200078ec0ff */
[----:B------:R-:W-:Y:S01]  /*50f0*/  BSSY B1, `(.L_x_103) ;  /* 0x0000013000017945 */ /* 0x000fe20003800000 */
[----:B------:R-:W-:Y:S02]  /*5100*/  IADD3 R29, P0, R35, 0x80, RZ ;  /* 0x00000080231d7810 */ /* 0x000fe40007f1e0ff */
[----:B------:R-:W-:-:S03]  /*5110*/  F2FP.F16.E4M3.UNPACK_B R7, R7 ;  /* 0x00000007ff07723e */ /* 0x000fc600020006ff */
[----:B0-----:R-:W-:Y:S01]  /*5120*/  IMAD.X R17, RZ, RZ, R25, P0 ;  /* 0x000000ffff117224 */ /* 0x001fe200000e0619 */
        /* <DEDUP_REMOVED lines=9> */
[----:B-123--:R-:W-:Y:S02]  /*51c0*/  F2FP.SATFINITE.E4M3.F32.PACK_AB_MERGE_C R31, RZ, R7, RZ ;  /* 0x00000007ff1f723e */ /* 0x00efe400048070ff */
[----:B------:R-:W-:Y:S02]  /*51d0*/  IADD3.X R17, R17, UR11, R29, P2, !PT ;  /* 0x0000000b11117c10 */ /* 0x000fe400097fe41d */
[----:B------:R-:W-:Y:S01]  /*51e0*/  PRMT R7, RZ, 0x7610, R7 ;  /* 0x00007610ff077816 */ /* 0x000fe20000000007 */
[----:B------:R0:W-:Y:S01]  /*51f0*/  @!P1 STG.E.U8 desc[UR20][R14.64+0x39], R31 ;  /* 0x0000391f0e009986 */ /* 0x0001e2000c101114 */
[----:B------:R-:W-:Y:S05]  /*5200*/  @P4 BRA `(.L_x_104) ;  /* 0x0000000000044947 */ /* 0x000fea0003800000 */
[----:B------:R1:W5:Y:S02]  /*5210*/  LDG.E.U8 R7, desc[UR20][R16.64] ;  /* 0x0000001410077981 */ /* 0x000364000c1e1100 */
.L_x_104:
[----:B------:R-:W-:Y:S05]  /*5220*/  BSYNC B1 ;  /* 0x0000000000017941 */ /* 0x000fea0003800000 */
.L_x_103:
[----:B-----5:R-:W-:Y:S01]  /*5230*/  LOP3.LUT R7, R7, 0xff, RZ, 0xc0, !PT ;  /* 0x000000ff07077812 */ /* 0x020fe200078ec0ff */
[----:B------:R-:W-:Y:S01]  /*5240*/  BSSY B1, `(.L_x_105) ;  /* 0x000000b000017945 */ /* 0x000fe20003800000 */
[----:B------:R-:W-:Y:S02]  /*5250*/  ISETP.LT.OR P2, PT, R33, 0x2, !P0 ;  /* 0x000000022100780c */ /* 0x000fe40004741670 */
[----:B------:R-:W-:-:S05]  /*5260*/  F2FP.F16.E4M3.UNPACK_B R7, R7 ;  /* 0x00000007ff07723e */ /* 0x000fca00020006ff */
[----:B0-----:R-:W-:Y:S01]  /*5270*/  HADD2.F32 R14, -RZ, R7.H0_H0 ;  /* 0x20000007ff0e7230 */ /* 0x001fe20000004100 */
[----:B------:R-:W-:-:S04]  /*5280*/  PRMT R7, RZ, 0x7610, R7 ;  /* 0x00007610ff077816 */ /* 0x000fc80000000007 */
[----:B------:R-:W-:-:S04]  /*5290*/  FMUL R14, R14, R9 ;  /* 0x000000090e0e7220 */ /* 0x000fc80000400000 */
[----:B------:R-:W-:-:S05]  /*52a0*/  FFMA R14, R115, R8, R14 ;  /* 0x00000008730e7223 */ /* 0x000fca000000000e */
[----:B------:R-:W-:-:S05]  /*52b0*/  F2FP.SATFINITE.E4M3.F32.PACK_AB_MERGE_C R15, RZ, R14, RZ ;  /* 0x0000000eff0f723e */ /* 0x000fca00048070ff */
[----:B------:R0:W-:Y:S01]  /*52c0*/  @!P4 STG.E.U8 desc[UR20][R12.64], R15 ;  /* 0x0000000f0c00c986 */ /* 0x0001e2000c101114 */
[----:B------:R-:W-:Y:S05]  /*52d0*/  @P2 BRA `(.L_x_106) ;  /* 0x0000000000042947 */ /* 0x000fea0003800000 */
[----:B------:R2:W5:Y:S02]  /*52e0*/  LDG.E.U8 R7, desc[UR20][R16.64+0x1] ;  /* 0x0000011410077981 */ /* 0x000564000c1e1100 */
.L_x_106:
[----:B------:R-:W-:Y:S05]  /*52f0*/  BSYNC B1 ;  /* 0x0000000000017941 */ /* 0x000fea0003800000 */
.L_x_105:
[----:B-----5:R-:W-:Y:S01]  /*5300*/  LOP3.LUT R7, R7, 0xff, RZ, 0xc0, !PT ;  /* 0x000000ff07077812 */ /* 0x020fe200078ec0ff */
[----:B------:R-:W-:Y:S01]  /*5310*/  BSSY B1, `(.L_x_107) ;  /* 0x0000013000017945 */ /* 0x000fe20003800000 */
[----:B------:R-:W-:Y:S02]  /*5320*/  IADD3 R35, P1, R35, 0x88, RZ ;  /* 0x0000008823237810 */ /* 0x000fe40007f3e0ff */
[----:B------:R-:W-:-:S03]  /*5330*/  F2FP.F16.E4M3.UNPACK_B R7, R7 ;  /* 0x00000007ff07723e */ /* 0x000fc600020006ff */
[----:B------:R-:W-:Y:S01]  /*5340*/  IMAD.X R24, RZ, RZ, R25, P1 ;  /* 0x000000ffff187224 */ /* 0x000fe200008e0619 */
[----:B------:R-:W-:Y:S01]  /*5350*/  ISETP.GE.AND P1, PT, R34, 0x89, PT ;  /* 0x000000892200780c */ /* 0x000fe20003f26270 */
[----:B------:R-:W-:Y:S02]  /*5360*/  HADD2.F32 R14, -RZ, R7.H0_H0 ;  /* 0x20000007ff0e7230 */ /* 0x000fe40000004100 */
[----:B------:R-:W-:Y:S01]  /*5370*/  IMAD R24, R24, UR6, RZ ;  /* 0x0000000618187c24 */ /* 0x000fe2000f8e02ff */
[----:B------:R-:W-:Y:S01]  /*5380*/  ISETP.LT.OR P5, PT, R33, 0x1, !P1 ;  /* 0x000000012100780c */ /* 0x000fe20004fa1670 */
[----:B------:R-:W-:-:S04]  /*5390*/  IMAD.WIDE.U32 R26, R35, UR6, R26 ;  /* 0x00000006231a7c25 */ /* 0x000fc8000f8e001a */
[----:B------:R-:W-:Y:S01]  /*53a0*/  FMUL R7, R14, R9 ;  /* 0x000000090e077220 */ /* 0x000fe20000400000 */
[----:B------:R-:W-:-:S03]  /*53b0*/  IMAD R35, R35, UR7, R24 ;  /* 0x0000000723237c24 */ /* 0x000fc6000f8e0218 */
[----:B------:R-:W-:Y:S01]  /*53c0*/  FFMA R7, R110, R8, R7 ;  /* 0x000000086e077223 */ /* 0x000fe20000000007 */
[----:B------:R-:W-:-:S04]  /*53d0*/  IADD3 R14, P4, R26, UR10, RZ ;  /* 0x0000000a1a0e7c10 */ /* 0x000fc8000ff9e0ff */
[----:B------:R-:W-:Y:S02]  /*53e0*/  F2FP.SATFINITE.E4M3.F32.PACK_AB_MERGE_C R25, RZ, R7, RZ ;  /* 0x00000007ff19723e */ /* 0x000fe400048070ff */
[----:B0-----:R-:W-:Y:S02]  /*53f0*/  IADD3.X R15, R27, UR11, R35, P4, !PT ;  /* 0x0000000b1b0f7c10 */ /* 0x001fe4000a7fe423 */
[----:B------:R-:W-:Y:S01]  /*5400*/  PRMT R7, RZ, 0x7610, R7 ;  /* 0x00007610ff077816 */ /* 0x000fe20000000007 */
[----:B------:R0:W-:Y:S01]  /*5410*/  @!P2 STG.E.U8 desc[UR20][R12.64+0x1], R25 ;  /* 0x000001190c00a986 */ /* 0x0001e2000c101114 */
[----:B------:R-:W-:Y:S05]  /*5420*/  @P5 BRA `(.L_x_108) ;  /* 0x0000000000045947 */ /* 0x000fea0003800000 */
[----:B------:R3:W5:Y:S02]  /*5430*/  LDG.E.U8 R7, desc[UR20][R14.64] ;  /* 0x000000140e077981 */ /* 0x000764000c1e1100 */
.L_x_108:
[----:B------:R-:W-:Y:S05]  /*5440*/  BSYNC B1 ;  /* 0x0000000000017941 */ /* 0x000fea0003800000 */
.L_x_107:
        /* <DEDUP_REMOVED lines=8> */
[----:B0-----:R-:W-:-:S05]  /*54d0*/  F2FP.SATFINITE.E4M3.F32.PACK_AB_MERGE_C R25, RZ, R24, RZ ;  /* 0x00000018ff19723e */ /* 0x001fca00048070ff */
[----:B------:R0:W-:Y:S01]  /*54e0*/  @!P5 STG.E.U8 desc[UR20][R10.64], R25 ;  /* 0x000000190a00d986 */ /* 0x0001e2000c101114 */
[----:B------:R-:W-:Y:S05]  /*54f0*/  @P2 BRA `(.L_x_110) ;  /* 0x0000000000042947 */ /* 0x000fea0003800000 */
[----:B------:R4:W5:Y:S02]  /*5500*/  LDG.E.U8 R7, desc[UR20][R14.64+0x1] ;  /* 0x000001140e077981 */ /* 0x000964000c1e1100 */
.L_x_110:
[----:B------:R-:W-:Y:S05]  /*5510*/  BSYNC B1 ;  /* 0x0000000000017941 */ /* 0x000fea0003800000 */
.L_x_109:
[----:B-----5:R-:W-:Y:S01]  /*5520*/  LOP3.LUT R7, R7, 0xff, RZ, 0xc0, !PT ;  /* 0x000000ff07077812 */ /* 0x020fe200078ec0ff */
[----:B------:R-:W-:Y:S01]  /*5530*/  BSSY B1, `(.L_x_111) ;  /* 0x000000b000017945 */ /* 0x000fe20003800000 */
[----:B------:R-:W-:Y:S02]  /*5540*/  ISETP.LT.OR P4, PT, R33, 0x9, !P0 ;  /* 0x000000092100780c */ /* 0x000fe40004781670 */
[----:B------:R-:W-:-:S05]  /*5550*/  F2FP.F16.E4M3.UNPACK_B R7, R7 ;  /* 0x00000007ff07723e */ /* 0x000fca00020006ff */
[----:B------:R-:W-:-:S05]  /*5560*/  HADD2.F32 R24, -RZ, R7.H0_H0 ;  /* 0x20000007ff187230 */ /* 0x000fca0000004100 */
[----:B------:R-:W-:-:S04]  /*5570*/  FMUL R7, R24, R9 ;  /* 0x0000000918077220 */ /* 0x000fc80000400000 */
[----:B------:R-:W-:-:S05]  /*5580*/  FFMA R7, R108, R8, R7 ;  /* 0x000000086c077223 */ /* 0x000fca0000000007 */
[----:B0-----:R-:W-:Y:S02]  /*5590*/  F2FP.SATFINITE.E4M3.F32.PACK_AB_MERGE_C R25, RZ, R7, RZ ;  /* 0x00000007ff19723e */ /* 0x001fe400048070ff */
[----:B------:R-:W-:-:S03]  /*55a0*/  PRMT R7, RZ, 0x7610, R7 ;  /* 0x00007610ff077816 */ /* 0x000fc60000000007 */
[----:B------:R0:W-:Y:S01]  /*55b0*/  @!P2 STG.E.U8 desc[UR20][R10.64+0x1], R25 ;  /* 0x000001190a00a986 */ /* 0x0001e2000c101114 */
[----:B------:R-:W-:Y:S05]  /*55c0*/  @P4 BRA `(.L_x_112) ;  /* 0x0000000000044947 */ /* 0x000fea0003800000 */
[----:B------:R0:W5:Y:S02]  /*55d0*/  LDG.E.U8 R7, desc[UR20][R16.64+0x8] ;  /* 0x0000081410077981 */ /* 0x000164000c1e1100 */
.L_x_112:
[----:B------:R-:W-:Y:S05]  /*55e0*/  BSYNC B1 ;  /* 0x0000000000017941 */ /* 0x000fea0003800000 */
.L_x_111:
        /* <DEDUP_REMOVED lines=12> */
.L_x_114:
[----:B------:R-:W-:Y:S05]  /*56b0*/  BSYNC B1 ;  /* 0x0000000000017941 */ /* 0x000fea0003800000 */
.L_x_113:
        /* <DEDUP_REMOVED lines=12> */
.L_x_116:
[----:B------:R-:W-:Y:S05]  /*5780*/  BSYNC B1 ;  /* 0x0000000000017941 */ /* 0x000fea0003800000 */
.L_x_115:
        /* <DEDUP_REMOVED lines=12> */
.L_x_118:
[----:B------:R-:W-:Y:S05]  /*5850*/  BSYNC B1 ;  /* 0x0000000000017941 */ /* 0x000fea0003800000 */
.L_x_117:
        /* <DEDUP_REMOVED lines=12> */
.L_x_120:
[----:B------:R-:W-:Y:S05]  /*5920*/  BSYNC B1 ;  /* 0x0000000000017941 */ /* 0x000fea0003800000 */
.L_x_119:
        /* <DEDUP_REMOVED lines=12> */
.L_x_122:
[----:B------:R-:W-:Y:S05]  /*59f0*/  BSYNC B1 ;  /* 0x0000000000017941 */ /* 0x000fea0003800000 */
.L_x_121:
        /* <DEDUP_REMOVED lines=12> */
.L_x_124:
[----:B------:R-:W-:Y:S05]  /*5ac0*/  BSYNC B1 ;  /* 0x0000000000017941 */ /* 0x000fea0003800000 */
.L_x_123:
        /* <DEDUP_REMOVED lines=12> */
.L_x_126:
[----:B------:R-:W-:Y:S05]  /*5b90*/  BSYNC B1 ;  /* 0x0000000000017941 */ /* 0x000fea0003800000 */
.L_x_125:
        /* <DEDUP_REMOVED lines=12> */
.L_x_128:
[----:B------:R-:W-:Y:S05]  /*5c60*/  BSYNC B1 ;  /* 0x0000000000017941 */ /* 0x000fea0003800000 */
.L_x_127:
        /* <DEDUP_REMOVED lines=12> */
.L_x_130:
[----:B------:R-:W-:Y:S05]  /*5d30*/  BSYNC B1 ;  /* 0x0000000000017941 */ /* 0x000fea0003800000 */
.L_x_129:
        /* <DEDUP_REMOVED lines=12> */
.L_x_132:
[----:B------:R-:W-:Y:S05]  /*5e00*/  BSYNC B1 ;  /* 0x0000000000017941 */ /* 0x000fea0003800000 */
.L_x_131:
        /* <DEDUP_REMOVED lines=12> */
.L_x_134:
[----:B------:R-:W-:Y:S05]  /*5ed0*/  BSYNC B1 ;  /* 0x0000000000017941 */ /* 0x000fea0003800000 */
.L_x_133:
        /* <DEDUP_REMOVED lines=12> */
.L_x_136:
[----:B------:R-:W-:Y:S05]  /*5fa0*/  BSYNC B1 ;  /* 0x0000000000017941 */ /* 0x000fea0003800000 */
.L_x_135:
        /* <DEDUP_REMOVED lines=12> */
.L_x_138:
[----:B------:R-:W-:Y:S05]  /*6070*/  BSYNC B1 ;  /* 0x0000000000017941 */ /* 0x000fea0003800000 */
.L_x_137:
        /* <DEDUP_REMOVED lines=12> */
.L_x_140:
[----:B------:R-:W-:Y:S05]  /*6140*/  BSYNC B1 ;  /* 0x0000000000017941 */ /* 0x000fea0003800000 */
.L_x_139:
        /* <DEDUP_REMOVED lines=12> */
.L_x_142:
[----:B------:R-:W-:Y:S05]  /*6210*/  BSYNC B1 ;  /* 0x0000000000017941 */ /* 0x000fea0003800000 */
.L_x_141:
        /* <DEDUP_REMOVED lines=12> */
.L_x_144:
[----:B------:R-:W-:Y:S05]  /*62e0*/  BSYNC B1 ;  /* 0x0000000000017941 */ /* 0x000fea0003800000 */
.L_x_143:
        /* <DEDUP_REMOVED lines=12> */
.L_x_146:
[----:B------:R-:W-:Y:S05]  /*63b0*/  BSYNC B1 ;  /* 0x0000000000017941 */ /* 0x000fea0003800000 */
.L_x_145:
        /* <DEDUP_REMOVED lines=12> */
.L_x_148:
[----:B------:R-:W-:Y:S05]  /*6480*/  BSYNC B1 ;  /* 0x0000000000017941 */ /* 0x000fea0003800000 */
.L_x_147:
        /* <DEDUP_REMOVED lines=12> */
.L_x_150:
[----:B------:R-:W-:Y:S05]  /*6550*/  BSYNC B1 ;  /* 0x0000000000017941 */ /* 0x000fea0003800000 */
.L_x_149:
        /* <DEDUP_REMOVED lines=12> */
.L_x_152:
[----:B------:R-:W-:Y:S05]  /*6620*/  BSYNC B1 ;  /* 0x0000000000017941 */ /* 0x000fea0003800000 */
.L_x_151:
        /* <DEDUP_REMOVED lines=12> */
.L_x_154:
[----:B------:R-:W-:Y:S05]  /*66f0*/  BSYNC B1 ;  /* 0x0000000000017941 */ /* 0x000fea0003800000 */
.L_x_153:
        /* <DEDUP_REMOVED lines=12> */
.L_x_156:
[----:B------:R-:W-:Y:S05]  /*67c0*/  BSYNC B1 ;  /* 0x0000000000017941 */ /* 0x000fea0003800000 */
.L_x_155:
        /* <DEDUP_REMOVED lines=12> */
.L_x_158:
[----:B------:R-:W-:Y:S05]  /*6890*/  BSYNC B1 ;  /* 0x0000000000017941 */ /* 0x000fea0003800000 */
.L_x_157:
        /* <DEDUP_REMOVED lines=12> */
.L_x_160:
[----:B------:R-:W-:Y:S05]  /*6960*/  BSYNC B1 ;  /* 0x0000000000017941 */ /* 0x000fea0003800000 */
.L_x_159:
        /* <DEDUP_REMOVED lines=12> */
.L_x_162:
[----:B------:R-:W-:Y:S05]  /*6a30*/  BSYNC B1 ;  /* 0x0000000000017941 */ /* 0x000fea0003800000 */
.L_x_161:
[----:B-----5:R-:W-:Y:S01]  /*6a40*/  LOP3.LUT R7, R7, 0xff, RZ, 0xc0, !PT ;  /* 0x000000ff07077812 */ /* 0x020fe200078ec0ff */
[----:B------:R-:W-:Y:S01]  /*6a50*/  BSSY B1, `(.L_x_163) ;  /* 0x000000b000017945 */ /* 0x000fe20003800000 */
[----:B------:R-:W-:Y:S02]  /*6a60*/  ISETP.LT.OR P2, PT, R33, 0x39, !P1 ;  /* 0x000000392100780c */ /* 0x000fe40004f41670 */
[----:B------:R-:W-:-:S05]  /*6a70*/  F2FP.F16.E4M3.UNPACK_B R7, R7 ;  /* 0x00000007ff07723e */ /* 0x000fca00020006ff */
[----:B012---:R-:W-:-:S05]  /*6a80*/  HADD2.F32 R16, -RZ, R7.H0_H0 ;  /* 0x20000007ff107230 */ /* 0x007fca0000004100 */
[----:B------:R-:W-:-:S04]  /*6a90*/  FMUL R7, R16, R9 ;  /* 0x0000000910077220 */ /* 0x000fc80000400000 */
[----:B------:R-:W-:-:S05]  /*6aa0*/  FFMA R7, R18, R8, R7 ;  /* 0x0000000812077223 */ /* 0x000fca0000000007 */
[----:B------:R-:W-:Y:S02]  /*6ab0*/  F2FP.SATFINITE.E4M3.F32.PACK_AB_MERGE_C R17, RZ, R7, RZ ;  /* 0x00000007ff11723e */ /* 0x000fe400048070ff */
[----:B------:R-:W-:-:S03]  /*6ac0*/  PRMT R7, RZ, 0x7610, R7 ;  /* 0x00007610ff077816 */ /* 0x000fc60000000007 */
[----:B------:R0:W-:Y:S01]  /*6ad0*/  @!P0 STG.E.U8 desc[UR20][R12.64+0x39], R17 ;  /* 0x000039110c008986 */ /* 0x0001e2000c101114 */
[----:B------:R-:W-:Y:S05]  /*6ae0*/  @P2 BRA `(.L_x_164) ;  /* 0x0000000000042947 */ /* 0x000fea0003800000 */
[----:B------:R1:W5:Y:S02]  /*6af0*/  LDG.E.U8 R7, desc[UR20][R14.64+0x38] ;  /* 0x000038140e077981 */ /* 0x000364000c1e1100 */
.L_x_164:
[----:B------:R-:W-:Y:S05]  /*6b00*/  BSYNC B1 ;  /* 0x0000000000017941 */ /* 0x000fea0003800000 */
.L_x_163:
        /* <DEDUP_REMOVED lines=12> */
.L_x_166:
[----:B------:R-:W-:Y:S05]  /*6bd0*/  BSYNC B1 ;  /* 0x0000000000017941 */ /* 0x000fea0003800000 */
.L_x_165:
[----:B------:R-:W-:Y:S05]  /*6be0*/  @P1 BRA `(.L_x_167) ;  /* 0x0000001000301947 */ /* 0x000fea0003800000 */
[----:B-----5:R-:W-:-:S04]  /*6bf0*/  LOP3.LUT R7, R7, 0xff, RZ, 0xc0, !PT ;  /* 0x000000ff07077812 */ /* 0x020fc800078ec0ff */
[----:B------:R-:W-:-:S05]  /*6c00*/  F2FP.F16.E4M3.UNPACK_B R7, R7 ;  /* 0x00000007ff07723e */ /* 0x000fca00020006ff */
[----:B------:R-:W-:-:S05]  /*6c10*/  HADD2.F32 R12, -RZ, R7.H0_H0 ;  /* 0x20000007ff0c7230 */ /* 0x000fca0000004100 */
[----:B------:R-:W-:-:S04]  /*6c20*/  FMUL R7, R12, R9 ;  /* 0x000000090c077220 */ /* 0x000fc80000400000 */
[----:B------:R-:W-:-:S05]  /*6c30*/  FFMA R7, R20, R8, R7 ;  /* 0x0000000814077223 */ /* 0x000fca0000000007 */
[----:B------:R-:W-:-:S05]  /*6c40*/  F2FP.SATFINITE.E4M3.F32.PACK_AB_MERGE_C R7, RZ, R7, RZ ;  /* 0x00000007ff07723e */ /* 0x000fca00048070ff */
[----:B------:R0:W-:Y:S01]  /*6c50*/  STG.E.U8 desc[UR20][R10.64+0x39], R7 ;  /* 0x000039070a007986 */ /* 0x0001e2000c101114 */
[----:B------:R-:W-:Y:S05]  /*6c60*/  BRA `(.L_x_167) ;  /* 0x0000001000107947 */ /* 0x000fea0003800000 */
.L_x_38:
[C---:B------:R-:W-:Y:S01]  /*6c70*/  ISETP.GE.AND P0, PT, R34.reuse, 0x1, PT ;  /* 0x000000012200780c */ /* 0x040fe20003f06270 */
[-C--:B--2---:R-:W-:Y:S01]  /*6c80*/  FMUL R147, R147, R8.reuse ;  /* 0x0000000893937220 */ /* 0x084fe20000400000 */
[----:B------:R-:W-:Y:S01]  /*6c90*/  ISETP.GE.AND P2, PT, R34, 0x9, PT ;  /* 0x000000092200780c */ /* 0x000fe20003f46270 */
[-C--:B------:R-:W-:Y:S01]  /*6ca0*/  FMUL R142, R142, R8.reuse ;  /* 0x000000088e8e7220 */ /* 0x080fe20000400000 */
[----:B------:R-:W-:Y:S01]  /*6cb0*/  ISETP.LT.OR P1, PT, R33, 0x1, !P0 ;  /* 0x000000012100780c */ /* 0x000fe20004721670 */
[-C--:B------:R-:W-:Y:S01]  /*6cc0*/  FMUL R145, R145, R8.reuse ;  /* 0x0000000891917220 */ /* 0x080fe20000400000 */
[----:B------:R-:W-:Y:S01]  /*6cd0*/  F2FP.SATFINITE.E4M3.F32.PACK_AB_MERGE_C R147, RZ, R147, RZ ;  /* 0x00000093ff93723e */ /* 0x000fe200048070ff */
[-C--:B------:R-:W-:Y:S01]  /*6ce0*/  FMUL R140, R140, R8.reuse ;  /* 0x000000088c8c7220 */ /* 0x080fe20000400000 */
[----:B------:R-:W-:Y:S01]  /*6cf0*/  ISETP.LT.OR P4, PT, R33, 0x2, !P0 ;  /* 0x000000022100780c */ /* 0x000fe20004781670 */
[-C--:B------:R-:W-:Y:S01]  /*6d00*/  FMUL R143, R143, R8.reuse ;  /* 0x000000088f8f7220 */ /* 0x080fe20000400000 */
[C---:B------:R-:W-:Y:S01]  /*6d10*/  ISETP.LT.OR P5, PT, R33.reuse, 0x1, !P2 ;  /* 0x000000012100780c */ /* 0x040fe200057a1670 */
[-C--:B------:R-:W-:Y:S01]  /*6d20*/  FMUL R138, R138, R8.reuse ;  /* 0x000000088a8a7220 */ /* 0x080fe20000400000 */
[----:B------:R-:W-:Y:S01]  /*6d30*/  ISETP.LT.OR P6, PT, R33, 0x2, !P2 ;  /* 0x000000022100780c */ /* 0x000fe200057c1670 */
[----:B------:R-:W-:Y:S01]  /*6d40*/  FMUL R141, R141, R8 ;  /* 0x000000088d8d7220 */ /* 0x000fe20000400000 */
[----:B------:R-:W-:Y:S01]  /*6d50*/  F2FP.SATFINITE.E4M3.F32.PACK_AB_MERGE_C R7, RZ, R142, RZ ;  /* 0x0000008eff07723e */ /* 0x000fe200048070ff */
[-C--:B------:R-:W-:Y:S01]  /*6d60*/  FMUL R136, R136, R8.reuse ;  /* 0x0000000888887220 */ /* 0x080fe20000400000 */
[----:B------:R-:W-:Y:S01]  /*6d70*/  F2FP.SATFINITE.E4M3.F32.PACK_AB_MERGE_C R145, RZ, R145, RZ ;  /* 0x00000091ff91723e */ /* 0x000fe200048070ff */
[----:B------:R-:W-:Y:S01]  /*6d80*/  @!P1 STG.E.U8 desc[UR20][R16.64], R147 ;  /* 0x0000009310009986 */ /* 0x000fe2000c101114 */
[----:B------:R-:W-:Y:S01]  /*6d90*/  ISETP.LT.OR P1, PT, R33, 0x9, !P0 ;  /* 0x000000092100780c */ /* 0x000fe20004721670 */
[----:B------:R-:W-:Y:S01]  /*6da0*/  FMUL R139, R139, R8 ;  /* 0x000000088b8b7220 */ /* 0x000fe20000400000 */
[----:B------:R-:W-:Y:S01]  /*6db0*/  F2FP.SATFINITE.E4M3.F32.PACK_AB_MERGE_C R25, RZ, R140, RZ ;  /* 0x0000008cff19723e */ /* 0x000fe200048070ff */
[----:B------:R0:W-:Y:S01]  /*6dc0*/  @!P4 STG.E.U8 desc[UR20][R16.64+0x1], R7 ;  /* 0x000001071000c986 */ /* 0x0001e2000c101114 */
[----:B------:R-:W-:Y:S01]  /*6dd0*/  F2FP.SATFINITE.E4M3.F32.PACK_AB_MERGE_C R143, RZ, R143, RZ ;  /* 0x0000008fff8f723e */ /* 0x000fe200048070ff */
[-C--:B------:R-:W-:Y:S01]  /*6de0*/  FMUL R134, R134, R8.reuse ;  /* 0x0000000886867220 */ /* 0x080fe20000400000 */
[C---:B------:R-:W-:Y:S01]  /*6df0*/  ISETP.LT.OR P4, PT, R33.reuse, 0xa, !P0 ;  /* 0x0000000a2100780c */ /* 0x040fe20004781670 */
[----:B------:R-:W-:Y:S01]  /*6e00*/  @!P5 STG.E.U8 desc[UR20][R14.64], R145 ;  /* 0x000000910e00d986 */ /* 0x000fe2000c101114 */
[----:B------:R-:W-:Y:S01]  /*6e10*/  ISETP.LT.OR P5, PT, R33, 0x9, !P2 ;  /* 0x000000092100780c */ /* 0x000fe200057a1670 */
[-C--:B------:R-:W-:Y:S01]  /*6e20*/  FMUL R137, R137, R8.reuse ;  /* 0x0000000889897220 */ /* 0x080fe20000400000 */
[----:B------:R-:W-:Y:S01]  /*6e30*/  F2FP.SATFINITE.E4M3.F32.PACK_AB_MERGE_C R141, RZ, R141, RZ ;  /* 0x0000008dff8d723e */ /* 0x000fe200048070ff */
[----:B------:R1:W-:Y:S01]  /*6e40*/  @!P6 STG.E.U8 desc[UR20][R14.64+0x1], R25 ;  /* 0x000001190e00e986 */ /* 0x0003e2000c101114 */
[C---:B------:R-:W-:Y:S01]  /*6e50*/  ISETP.LT.OR P6, PT, R33.reuse, 0xa, !P2 ;  /* 0x0000000a2100780c */ /* 0x040fe200057c1670 */
[-C--:B------:R-:W-:Y:S01]  /*6e60*/  FMUL R132, R132, R8.reuse ;  /* 0x0000000884847220 */ /* 0x080fe20000400000 */
[----:B------:R-:W-:Y:S01]  /*6e70*/  F2FP.SATFINITE.E4M3.F32.PACK_AB_MERGE_C R139, RZ, R139, RZ ;  /* 0x0000008bff8b723e */ /* 0x000fe200048070ff */
[----:B------:R-:W-:Y:S01]  /*6e80*/  @!P1 STG.E.U8 desc[UR20][R16.64+0x8], R143 ;  /* 0x0000088f10009986 */ /* 0x000fe2000c101114 */
[----:B------:R-:W-:Y:S01]  /*6e90*/  ISETP.LT.OR P1, PT, R33, 0x11, !P0 ;  /* 0x000000112100780c */ /* 0x000fe20004721670 */
[----:B------:R-:W-:Y:S01]  /*6ea0*/  FMUL R135, R135, R8 ;  /* 0x0000000887877220 */ /* 0x000fe20000400000 */
[----:B0-----:R-:W-:Y:S01]  /*6eb0*/  F2FP.SATFINITE.E4M3.F32.PACK_AB_MERGE_C R7, RZ, R138, RZ ;  /* 0x0000008aff07723e */ /* 0x001fe200048070ff */
[-C--:B------:R-:W-:Y:S01]  /*6ec0*/  FMUL R130, R130, R8.reuse ;  /* 0x0000000882827220 */ /* 0x080fe20000400000 */
[----:B------:R-:W-:Y:S01]  /*6ed0*/  F2FP.SATFINITE.E4M3.F32.PACK_AB_MERGE_C R137, RZ, R137, RZ ;  /* 0x00000089ff89723e */ /* 0x000fe200048070ff */
[----:B------:R-:W-:Y:S01]  /*6ee0*/  FMUL R133, R133, R8 ;  /* 0x0000000885857220 */ /* 0x000fe20000400000 */
[----:B------:R-:W-:Y:S01]  /*6ef0*/  F2FP.SATFINITE.E4M3.F32.PACK_AB_MERGE_C R135, RZ, R135, RZ ;  /* 0x00000087ff87723e */ /* 0x000fe200048070ff */
[----:B------:R0:W-:Y:S01]  /*6f00*/  @!P4 STG.E.U8 desc[UR20][R16.64+0x9], R7 ;  /* 0x000009071000c986 */ /* 0x0001e2000c101114 */
[----:B-1----:R-:W-:Y:S01]  /*6f10*/  F2FP.SATFINITE.E4M3.F32.PACK_AB_MERGE_C R25, RZ, R136, RZ ;  /* 0x00000088ff19723e */ /* 0x002fe200048070ff */
        /* <DEDUP_REMOVED lines=15> */
[-C--:B------:R-:W-:Y:S01]  /*7010*/  FMUL R127, R127, R8.reuse ;  /* 0x000000087f7f7220 */ /* 0x080fe20000400000 */
[----:B------:R-:W-:Y:S01]  /*7020*/  FMUL R122, R122, R8 ;  /* 0x000000087a7a7220 */ /* 0x000fe20000400000 */
[----:B------:R-:W-:Y:S01]  /*7030*/  F2FP.SATFINITE.E4M3.F32.PACK_AB_MERGE_C R129, RZ, R129, RZ ;  /* 0x00000081ff81723e */ /* 0x000fe200048070ff */
[----:B------:R0:W-:Y:S01]  /*7040*/  @!P4 STG.E.U8 desc[UR20][R16.64+0x11], R7 ;  /* 0x000011071000c986 */ /* 0x0001e2000c101114 */
[----:B-1----:R-:W-:Y:S01]  /*7050*/  F2FP.SATFINITE.E4M3.F32.PACK_AB_MERGE_C R25, RZ, R132, RZ ;  /* 0x00000084ff19723e */ /* 0x002fe200048070ff */
[-C--:B------:R-:W-:Y:S01]  /*7060*/  FMUL R125, R125, R8.reuse ;  /* 0x000000087d7d7220 */ /* 0x080fe20000400000 */
[C---:B------:R-:W-:Y:S01]  /*7070*/  ISETP.LT.OR P4, PT, R33.reuse, 0x1a, !P0 ;  /* 0x0000001a2100780c */ /* 0x040fe20004781670 */
[----:B------:R-:W-:Y:S01]  /*7080*/  @!P5 STG.E.U8 desc[UR20][R14.64+0x10], R137 ;  /* 0x000010890e00d986 */ /* 0x000fe2000c101114 */
[C---:B------:R-:W-:Y:S01]  /*7090*/  ISETP.LT.OR P5, PT, R33.reuse, 0x19, !P2 ;  /* 0x000000192100780c */ /* 0x040fe200057a1670 */
[-C--:B------:R-:W-:Y:S01]  /*70a0*/  FMUL R120, R120, R8.reuse ;  /* 0x0000000878787220 */ /* 0x080fe20000400000 */
[----:B------:R-:W-:Y:S01]  /*70b0*/  F2FP.SATFINITE.E4M3.F32.PACK_AB_MERGE_C R127, RZ, R127, RZ ;  /* 0x0000007fff7f723e */ /* 0x000fe200048070ff */
[----:B------:R1:W-:Y:S01]  /*70c0*/  @!P6 STG.E.U8 desc[UR20][R14.64+0x11], R25 ;  /* 0x000011190e00e986 */ /* 0x0003e2000c101114 */
[----:B------:R-:W-:Y:S01]  /*70d0*/  ISETP.LT.OR P6, PT, R33, 0x1a, !P2 ;  /* 0x0000001a2100780c */ /* 0x000fe200057c1670 */
        /* <DEDUP_REMOVED lines=8> */
[-C--:B------:R-:W-:Y:S01]  /*7160*/  FMUL R116, R116, R8.reuse ;  /* 0x0000000874747220 */ /* 0x080fe20000400000 */
[----:B------:R-:W-:Y:S01]  /*7170*/  FMUL R114, R114, R8 ;  /* 0x0000000872727220 */ /* 0x000fe20000400000 */
[----:B-1----:R-:W-:Y:S01]  /*7180*/  F2FP.SATFINITE.E4M3.F32.PACK_AB_MERGE_C R25, RZ, R128, RZ ;  /* 0x00000080ff19723e */ /* 0x002fe200048070ff */
[----:B------:R0:W-:Y:S01]  /*7190*/  @!P4 STG.E.U8 desc[UR20][R16.64+0x19], R7 ;  /* 0x000019071000c986 */ /* 0x0001e2000c101114 */
[----:B------:R-:W-:Y:S01]  /*71a0*/  ISETP.LT.OR P4, PT, R33, 0x22, !P0 ;  /* 0x000000222100780c */ /* 0x000fe20004781670 */
[-C--:B------:R-:W-:Y:S01]  /*71b0*/  FMUL R119, R119, R8.reuse ;  /* 0x0000000877777220 */ /* 0x080fe20000400000 */
[----:B------:R-:W-:Y:S01]  /*71c0*/  F2FP.SATFINITE.E4M3.F32.PACK_AB_MERGE_C R121, RZ, R121, RZ ;  /* 0x00000079ff79723e */ /* 0x000fe200048070ff */
[----:B------:R-:W-:Y:S01]  /*71d0*/  @!P5 STG.E.U8 desc[UR20][R14.64+0x18], R133 ;  /* 0x000018850e00d986 */ /* 0x000fe2000c101114 */
[----:B------:R-:W-:Y:S01]  /*71e0*/  ISETP.LT.OR P5, PT, R33, 0x21, !P2 ;  /* 0x000000212100780c */ /* 0x000fe200057a1670 */
[----:B------:R-:W-:Y:S01]  /*71f0*/  FMUL R117, R117, R8 ;  /* 0x0000000875757220 */ /* 0x000fe20000400000 */
[----:B------:R-:W-:Y:S01]  /*7200*/  F2FP.SATFINITE.E4M3.F32.PACK_AB_MERGE_C R27, RZ, R114, RZ ;  /* 0x00000072ff1b723e */ /* 0x000fe200048070ff */
[----:B------:R1:W-:Y:S01]  /*7210*/  @!P6 STG.E.U8 desc[UR20][R14.64+0x19], R25 ;  /* 0x000019190e00e986 */ /* 0x0003e2000c101114 */
[----:B------:R-:W-:Y:S01]  /*7220*/  ISETP.LT.OR P6, PT, R33, 0x22, !P2 ;  /* 0x000000222100780c */ /* 0x000fe200057c1670 */
[-C--:B------:R-:W-:Y:S01]  /*7230*/  FMUL R112, R112, R8.reuse ;  /* 0x0000000870707220 */ /* 0x080fe20000400000 */
[-C--:B------:R-:W-:Y:S01]  /*7240*/  FMUL R115, R115, R8.reuse ;  /* 0x0000000873737220 */ /* 0x080fe20000400000 */
        /* <DEDUP_REMOVED lines=39> */
[-C--:B------:R-:W-:Y:S01]  /*74c0*/  FMUL R103, R103, R8.reuse ;  /* 0x0000000867677220 */ /* 0x080fe20000400000 */
[----:B------:R-:W-:Y:S01]  /*74d0*/  @!P1 STG.E.U8 desc[UR20][R16.64+0x30], R123 ;  /* 0x0000307b10009986 */ /* 0x000fe2000c101114 */
[----:B------:R-:W-:Y:S01]  /*74e0*/  ISETP.LT.OR P1, PT, R33, 0x39, !P0 ;  /* 0x000000392100780c */ /* 0x000fe20004721670 */
[-C--:B------:R-:W-:Y:S01]  /*74f0*/  FMUL R101, R101, R8.reuse ;  /* 0x0000000865657220 */ /* 0x080fe20000400000 */
[----:B------:R-:W-:Y:S01]  /*7500*/  ISETP.LT.OR P0, PT, R33, 0x3a, !P0 ;  /* 0x0000003a2100780c */ /* 0x000fe20004701670 */
[----:B------:R-:W-:Y:S01]  /*7510*/  FMUL R96, R96, R8 ;  /* 0x0000000860607220 */ /* 0x000fe20000400000 */
[----:B0-----:R-:W-:Y:S01]  /*7520*/  F2FP.SATFINITE.E4M3.F32.PACK_AB_MERGE_C R7, RZ, R118, RZ ;  /* 0x00000076ff07723e */ /* 0x001fe200048070ff */
[-C--:B------:R-:W-:Y:S01]  /*7530*/  FMUL R94, R94, R8.reuse ;  /* 0x000000085e5e7220 */ /* 0x080fe20000400000 */
[----:B------:R-:W-:Y:S01]  /*7540*/  F2FP.SATFINITE.E4M3.F32.PACK_AB_MERGE_C R105, RZ, R105, RZ ;  /* 0x00000069ff69723e */ /* 0x000fe200048070ff */
[----:B------:R-:W-:Y:S01]  /*7550*/  FMUL R97, R97, R8 ;  /* 0x0000000861617220 */ /* 0x000fe20000400000 */
[----:B-1----:R-:W-:Y:S01]  /*7560*/  F2FP.SATFINITE.E4M3.F32.PACK_AB_MERGE_C R25, RZ, R116, RZ ;  /* 0x00000074ff19723e */ /* 0x002fe200048070ff */
[----:B------:R0:W-:Y:S01]  /*7570*/  @!P4 STG.E.U8 desc[UR20][R16.64+0x31], R7 ;  /* 0x000031071000c986 */ /* 0x0001e2000c101114 */
[----:B------:R-:W-:Y:S01]  /*7580*/  ISETP.LT.OR P4, PT, R33, 0x39, !P2 ;  /* 0x000000392100780c */ /* 0x000fe20005781670 */
[-C--:B------:R-:W-:Y:S01]  /*7590*/  FMUL R99, R99, R8.reuse ;  /* 0x0000000863637220 */ /* 0x080fe20000400000 */
[----:B------:R-:W-:Y:S01]  /*75a0*/  ISETP.LT.OR P2, PT, R33, 0x3a, !P2 ;  /* 0x0000003a2100780c */ /* 0x000fe20005741670 */
[----:B------:R-:W-:Y:S01]  /*75b0*/  @!P5 STG.E.U8 desc[UR20][R14.64+0x30], R121 ;  /* 0x000030790e00d986 */ /* 0x000fe2000c101114 */
[----:B------:R-:W-:Y:S01]  /*75c0*/  F2FP.SATFINITE.E4M3.F32.PACK_AB_MERGE_C R103, RZ, R103, RZ ;  /* 0x00000067ff67723e */ /* 0x000fe200048070ff */
[-C--:B------:R-:W-:Y:S01]  /*75d0*/  FMUL R92, R92, R8.reuse ;  /* 0x000000085c5c7220 */ /* 0x080fe20000400000 */
[----:B------:R-:W-:Y:S01]  /*75e0*/  F2FP.SATFINITE.E4M3.F32.PACK_AB_MERGE_C R101, RZ, R101, RZ ;  /* 0x00000065ff65723e */ /* 0x000fe200048070ff */
[----:B------:R-:W-:Y:S01]  /*75f0*/  @!P6 STG.E.U8 desc[UR20][R14.64+0x31], R25 ;  /* 0x000031190e00e986 */ /* 0x000fe2000c101114 */
[----:B------:R-:W-:Y:S01]  /*7600*/  F2FP.SATFINITE.E4M3.F32.PACK_AB_MERGE_C R97, RZ, R97, RZ ;  /* 0x00000061ff61723e */ /* 0x000fe200048070ff */
[-C--:B------:R-:W-:Y:S01]  /*7610*/  FMUL R88, R88, R8.reuse ;  /* 0x0000000858587220 */ /* 0x080fe20000400000 */
[-C--:B------:R-:W-:Y:S01]  /*7620*/  FMUL R95, R95, R8.reuse ;  /* 0x000000085f5f7220 */ /* 0x080fe20000400000 */
[----:B------:R-:W-:Y:S01]  /*7630*/  @!P0 STG.E.U8 desc[UR20][R16.64+0x39], R27 ;  /* 0x0000391b10008986 */ /* 0x000fe2000c101114 */
[----:B------:R-:W-:Y:S01]  /*7640*/  ISETP.GE.AND P0, PT, R34, 0x81, PT ;  /* 0x000000812200780c */ /* 0x000fe20003f06270 */
[----:B------:R-:W-:Y:S01]  /*7650*/  FMUL R93, R93, R8 ;  /* 0x000000085d5d7220 */ /* 0x000fe20000400000 */
[----:B0-----:R-:W-:Y:S01]  /*7660*/  F2FP.SATFINITE.E4M3.F32.PACK_AB_MERGE_C R7, RZ, R112, RZ ;  /* 0x00000070ff07723e */ /* 0x001fe200048070ff */
[----:B------:R0:W-:Y:S01]  /*7670*/  @!P1 STG.E.U8 desc[UR20][R16.64+0x38], R119 ;  /* 0x0000387710009986 */ /* 0x0001e2000c101114 */
[C---:B------:R-:W-:Y:S01]  /*7680*/  ISETP.LT.OR P6, PT, R33.reuse, 0x1, !P0 ;  /* 0x000000012100780c */ /* 0x040fe200047c1670 */
[-C--:B------:R-:W-:Y:S01]  /*7690*/  FMUL R90, R90, R8.reuse ;  /* 0x000000085a5a7220 */ /* 0x080fe20000400000 */
[----:B------:R-:W-:Y:S01]  /*76a0*/  ISETP.LT.OR P5, PT, R33, 0x2, !P0 ;  /* 0x000000022100780c */ /* 0x000fe200047a1670 */
[----:B------:R-:W-:Y:S01]  /*76b0*/  @!P4 STG.E.U8 desc[UR20][R14.64+0x38], R117 ;  /* 0x000038750e00c986 */ /* 0x000fe2000c101114 */
[----:B------:R-:W-:Y:S01]  /*76c0*/  ISETP.GE.AND P1, PT, R34, 0x89, PT ;  /* 0x000000892200780c */ /* 0x000fe20003f26270 */
[-C--:B------:R-:W-:Y:S01]  /*76d0*/  FMUL R23, R23, R8.reuse ;  /* 0x0000000817177220 */ /* 0x080fe20000400000 */
[----:B------:R-:W-:Y:S01]  /*76e0*/  F2FP.SATFINITE.E4M3.F32.PACK_AB_MERGE_C R99, RZ, R99, RZ ;  /* 0x00000063ff63723e */ /* 0x000fe200048070ff */
[----:B------:R1:W-:Y:S01]  /*76f0*/  @!P2 STG.E.U8 desc[UR20][R14.64+0x39], R7 ;  /* 0x000039070e00a986 */ /* 0x0003e2000c101114 */
[----:B------:R-:W-:Y:S01]  /*7700*/  ISETP.LT.OR P4, PT, R33, 0x1, !P1 ;  /* 0x000000012100780c */ /* 0x000fe20004f81670 */
[-C--:B------:R-:W-:Y:S01]  /*7710*/  FMUL R91, R91, R8.reuse ;  /* 0x000000085b5b7220 */ /* 0x080fe20000400000 */
[----:B------:R-:W-:Y:S01]  /*7720*/  ISETP.LT.OR P2, PT, R33, 0xa, !P0 ;  /* 0x0000000a2100780c */ /* 0x000fe20004741670 */
[----:B------:R-:W-:Y:S01]  /*7730*/  FMUL R89, R89, R8 ;  /* 0x0000000859597220 */ /* 0x000fe20000400000 */
[----:B0-----:R-:W-:Y:S01]  /*7740*/  F2FP.SATFINITE.E4M3.F32.PACK_AB_MERGE_C R17, RZ, R110, RZ ;  /* 0x0000006eff11723e */ /* 0x001fe200048070ff */
[----:B------:R-:W-:Y:S01]  /*7750*/  @!P6 STG.E.U8 desc[UR20][R12.64], R115 ;  /* 0x000000730c00e986 */ /* 0x000fe2000c101114 */
[C---:B------:R-:W-:Y:S01]  /*7760*/  ISETP.LT.OR P6, PT, R33.reuse, 0x2, !P1 ;  /* 0x000000022100780c */ /* 0x040fe20004fc1670 */
[-C--:B------:R-:W-:Y:S01]  /*7770*/  FMUL R22, R22, R8.reuse ;  /* 0x0000000816167220 */ /* 0x080fe20000400000 */
[----:B------:R-:W-:Y:S01]  /*7780*/  F2FP.SATFINITE.E4M3.F32.PACK_AB_MERGE_C R95, RZ, R95, RZ ;  /* 0x0000005fff5f723e */ /* 0x000fe200048070ff */
[----:B------:R-:W-:Y:S01]  /*7790*/  @!P5 STG.E.U8 desc[UR20][R12.64+0x1], R17 ;  /* 0x000001110c00d986 */ /* 0x000fe2000c101114 */
[----:B------:R-:W-:Y:S01]  /*77a0*/  ISETP.LT.OR P5, PT, R33, 0x9, !P0 ;  /* 0x000000092100780c */ /* 0x000fe200047a1670 */
[----:B------:R-:W-:Y:S01]  /*77b0*/  FMUL R19, R19, R8 ;  /* 0x0000000813137220 */ /* 0x000fe20000400000 */
[----:B-1----:R-:W-:Y:S01]  /*77c0*/  F2FP.SATFINITE.E4M3.F32.PACK_AB_MERGE_C R7, RZ, R108, RZ ;  /* 0x0000006cff07723e */ /* 0x002fe200048070ff */
[----:B------:R-:W-:Y:S01]  /*77d0*/  @!P4 STG.E.U8 desc[UR20][R10.64], R113 ;  /* 0x000000710a00c986 */ /* 0x000fe2000c101114 */
[----:B------:R-:W-:Y:S01]  /*77e0*/  F2FP.SATFINITE.E4M3.F32.PACK_AB_MERGE_C R15, RZ, R106, RZ ;  /* 0x0000006aff0f723e */ /* 0x000fe200048070ff */
[-C--:B------:R-:W-:Y:S01]  /*77f0*/  FMUL R18, R18, R8.reuse ;  /* 0x0000000812127220 */ /* 0x080fe20000400000 */
[----:B------:R-:W-:Y:S01]  /*7800*/  ISETP.LT.OR P4, PT, R33, 0x9, !P1 ;  /* 0x000000092100780c */ /* 0x000fe20004f81670 */
[-C--:B------:R-:W-:Y:S01]  /*7810*/  FMUL R21, R21, R8.reuse ;  /* 0x0000000815157220 */ /* 0x080fe20000400000 */
[----:B------:R-:W-:Y:S01]  /*7820*/  F2FP.SATFINITE.E4M3.F32.PACK_AB_MERGE_C R93, RZ, R93, RZ ;  /* 0x0000005dff5d723e */ /* 0x000fe200048070ff */
[----:B------:R0:W-:Y:S01]  /*7830*/  @!P6 STG.E.U8 desc[UR20][R10.64+0x1], R7 ;  /* 0x000001070a00e986 */ /* 0x0001e2000c101114 */
[C---:B------:R-:W-:Y:S01]  /*7840*/  ISETP.LT.OR P6, PT, R33.reuse, 0xa, !P1 ;  /* 0x0000000a2100780c */ /* 0x040fe20004fc1670 */
[----:B------:R-:W-:Y:S01]  /*7850*/  FMUL R20, R20, R8 ;  /* 0x0000000814147220 */ /* 0x000fe20000400000 */
[----:B------:R-:W-:Y:S01]  /*7860*/  F2FP.SATFINITE.E4M3.F32.PACK_AB_MERGE_C R23, RZ, R23, RZ ;  /* 0x00000017ff17723e */ /* 0x000fe200048070ff */
[----:B------:R1:W-:Y:S01]  /*7870*/  @!P2 STG.E.U8 desc[UR20][R12.64+0x9], R15 ;  /* 0x0000090f0c00a986 */ /* 0x0003e2000c101114 */
[----:B------:R-:W-:-:S02]  /*7880*/  ISETP.LT.OR P2, PT, R33, 0x12, !P0 ;  /* 0x000000122100780c */ /* 0x000fc40004741670 */
[----:B------:R-:W-:Y:S01]  /*7890*/  F2FP.SATFINITE.E4M3.F32.PACK_AB_MERGE_C R91, RZ, R91, RZ ;  /* 0x0000005bff5b723e */ /* 0x000fe200048070ff */
[----:B------:R-:W-:Y:S01]  /*78a0*/  @!P5 STG.E.U8 desc[UR20][R12.64+0x8], R109 ;  /* 0x0000086d0c00d986 */ /* 0x000fe2000c101114 */
[C---:B------:R-:W-:Y:S02]  /*78b0*/  ISETP.LT.OR P5, PT, R33.reuse, 0x11, !P0 ;  /* 0x000000112100780c */ /* 0x040fe400047a1670 */
[----:B------:R-:W-:Y:S01]  /*78c0*/  F2FP.SATFINITE.E4M3.F32.PACK_AB_MERGE_C R89, RZ, R89, RZ ;  /* 0x00000059ff59723e */ /* 0x000fe200048070ff */
[----:B------:R-:W-:Y:S01]  /*78d0*/  @!P4 STG.E.U8 desc[UR20][R10.64+0x8], R111 ;  /* 0x0000086f0a00c986 */ /* 0x000fe2000c101114 */
[----:B0-----:R-:W-:Y:S02]  /*78e0*/  F2FP.SATFINITE.E4M3.F32.PACK_AB_MERGE_C R7, RZ, R104, RZ ;  /* 0x00000068ff07723e */ /* 0x001fe400048070ff */
[C---:B------:R-:W-:Y:S02]  /*78f0*/  ISETP.LT.OR P4, PT, R33.reuse, 0x11, !P1 ;  /* 0x000000112100780c */ /* 0x040fe40004f81670 */
[----:B-1----:R-:W-:Y:S01]  /*7900*/  F2FP.SATFINITE.E4M3.F32.PACK_AB_MERGE_C R15, RZ, R100, RZ ;  /* 0x00000064ff0f723e */ /* 0x002fe200048070ff */
[----:B------:R0:W-:Y:S01]  /*7910*/  @!P6 STG.E.U8 desc[UR20][R10.64+0x9], R7 ;  /* 0x000009070a00e986 */ /* 0x0001e2000c101114 */
[----:B------:R-:W-:-:S02]  /*7920*/  ISETP.LT.OR P6, PT, R33, 0x12, !P1 ;  /* 0x000000122100780c */ /* 0x000fc40004fc1670 */
[----:B------:R-:W-:Y:S01]  /*7930*/  F2FP.SATFINITE.E4M3.F32.PACK_AB_MERGE_C R19, RZ, R19, RZ ;  /* 0x00000013ff13723e */ /* 0x000fe200048070ff */
[----:B------:R1:W-:Y:S01]  /*7940*/  @!P2 STG.E.U8 desc[UR20][R12.64+0x11], R15 ;  /* 0x0000110f0c00a986 */ /* 0x0003e2000c101114 */
[C---:B------:R-:W-:Y:S02]  /*7950*/  ISETP.LT.OR P2, PT, R33.reuse, 0x1a, !P0 ;  /* 0x0000001a2100780c */ /* 0x040fe40004741670 */
[----:B------:R-:W-:Y:S01]  /*7960*/  F2FP.SATFINITE.E4M3.F32.PACK_AB_MERGE_C R21, RZ, R21, RZ ;  /* 0x00000015ff15723e */ /* 0x000fe200048070ff */
[----:B------:R-:W-:Y:S01]  /*7970*/  @!P5 STG.E.U8 desc[UR20][R12.64+0x10], R107 ;  /* 0x0000106b0c00d986 */ /* 0x000fe2000c101114 */
[----:B------:R-:W-:Y:S02]  /*7980*/  ISETP.LT.OR P5, PT, R33, 0x19, !P0 ;  /* 0x000000192100780c */ /* 0x000fe400047a1670 */
[----:B------:R-:W-:Y:S01]  /*7990*/  F2FP.SATFINITE.E4M3.F32.PACK_AB_MERGE_C R17, RZ, R20, RZ ;  /* 0x00000014ff11723e */ /* 0x000fe200048070ff */
[----:B------:R-:W-:Y:S01]  /*79a0*/  @!P4 STG.E.U8 desc[UR20][R10.64+0x10], R105 ;  /* 0x000010690a00c986 */ /* 0x000fe2000c101114 */
[----:B0-----:R-:W-:-:S02]  /*79b0*/  F2FP.SATFINITE.E4M3.F32.PACK_AB_MERGE_C R7, RZ, R102, RZ ;  /* 0x00000066ff07723e */ /* 0x001fc400048070ff */
[C---:B------:R-:W-:Y:S02]  /*79c0*/  ISETP.LT.OR P4, PT, R33.reuse, 0x19, !P1 ;  /* 0x000000192100780c */ /* 0x040fe40004f81670 */
[----:B-1----:R-:W-:Y:S01]  /*79d0*/  F2FP.SATFINITE.E4M3.F32.PACK_AB_MERGE_C R15, RZ, R98, RZ ;  /* 0x00000062ff0f723e */ /* 0x002fe200048070ff */
[----:B------:R0:W-:Y:S01]  /*79e0*/  @!P6 STG.E.U8 desc[UR20][R10.64+0x11], R7 ;  /* 0x000011070a00e986 */ /* 0x0001e2000c101114 */
[----:B------:R-:W-:-:S03]  /*79f0*/  ISETP.LT.OR P6, PT, R33, 0x1a, !P1 ;  /* 0x0000001a2100780c */ /* 0x000fc60004fc1670 */
[----:B------:R1:W-:Y:S01]  /*7a00*/  @!P2 STG.E.U8 desc[UR20][R12.64+0x19], R15 ;  /* 0x0000190f0c00a986 */ /* 0x0003e2000c101114 */
[----:B------:R-:W-:-:S03]  /*7a10*/  ISETP.LT.OR P2, PT, R33, 0x22, !P0 ;  /* 0x000000222100780c */ /* 0x000fc60004741670 */
[----:B------:R-:W-:Y:S01]  /*7a20*/  @!P5 STG.E.U8 desc[UR20][R12.64+0x18], R103 ;  /* 0x000018670c00d986 */ /* 0x000fe2000c101114 */
[C---:B------:R-:W-:Y:S02]  /*7a30*/  ISETP.LT.OR P5, PT, R33.reuse, 0x21, !P0 ;  /* 0x000000212100780c */ /* 0x040fe400047a1670 */
[----:B0-----:R-:W-:Y:S01]  /*7a40*/  F2FP.SATFINITE.E4M3.F32.PACK_AB_MERGE_C R7, RZ, R96, RZ ;  /* 0x00000060ff07723e */ /* 0x001fe200048070ff */
[----:B------:R-:W-:Y:S01]  /*7a50*/  @!P4 STG.E.U8 desc[UR20][R10.64+0x18], R101 ;  /* 0x000018650a00c986 */ /* 0x000fe2000c101114 */
        /* <DEDUP_REMOVED lines=25> */
[C---:B------:R-:W-:Y:S02]  /*7bf0*/  ISETP.LT.OR P2, PT, R33.reuse, 0x39, !P0 ;  /* 0x000000392100780c */ /* 0x040fe40004741670 */
[C---:B------:R-:W-:Y:S01]  /*7c00*/  ISETP.LT.OR P0, PT, R33.reuse, 0x3a, !P0 ;  /* 0x0000003a2100780c */ /* 0x040fe20004701670 */
[----:B------:R1:W-:Y:S01]  /*7c10*/  @!P5 STG.E.U8 desc[UR20][R12.64+0x30], R91 ;  /* 0x0000305b0c00d986 */ /* 0x0003e2000c101114 */
[C---:B------:R-:W-:Y:S02]  /*7c20*/  ISETP.LT.OR P5, PT, R33.reuse, 0x39, !P1 ;  /* 0x000000392100780c */ /* 0x040fe40004fa1670 */
[----:B------:R-:W-:Y:S01]  /*7c30*/  ISETP.LT.OR P1, PT, R33, 0x3a, !P1 ;  /* 0x0000003a2100780c */ /* 0x000fe20004f21670 */
[----:B------:R1:W-:Y:S01]  /*7c40*/  @!P4 STG.E.U8 desc[UR20][R10.64+0x30], R89 ;  /* 0x000030590a00c986 */ /* 0x0003e2000c101114 */
[----:B0-----:R-:W-:-:S05]  /*7c50*/  F2FP.SATFINITE.E4M3.F32.PACK_AB_MERGE_C R7, RZ, R22, RZ ;  /* 0x00000016ff07723e */ /* 0x001fca00048070ff */
[----:B------:R1:W-:Y:S04]  /*7c60*/  @!P6 STG.E.U8 desc[UR20][R10.64+0x31], R7 ;  /* 0x000031070a00e986 */ /* 0x0003e8000c101114 */
[----:B------:R1:W-:Y:S04]  /*7c70*/  @!P2 STG.E.U8 desc[UR20][R12.64+0x38], R19 ;  /* 0x000038130c00a986 */ /* 0x0003e8000c101114 */
[----:B------:R1:W-:Y:S04]  /*7c80*/  @!P0 STG.E.U8 desc[UR20][R12.64+0x39], R15 ;  /* 0x0000390f0c008986 */ /* 0x0003e8000c101114 */
[----:B------:R1:W-:Y:S04]  /*7c90*/  @!P5 STG.E.U8 desc[UR20][R10.64+0x38], R21 ;  /* 0x000038150a00d986 */ /* 0x0003e8000c101114 */
[----:B------:R1:W-:Y:S02]  /*7ca0*/  @!P1 STG.E.U8 desc[UR20][R10.64+0x39], R17 ;  /* 0x000039110a009986 */ /* 0x0003e4000c101114 */
.L_x_167:
[----:B------:R-:W-:Y:S05]  /*7cb0*/  BSYNC B0 ;  /* 0x0000000000007941 */ /* 0x000fea0003800000 */
.L_x_37:
[----:B------:R-:W-:Y:S01]  /*7cc0*/  ULDC UR6, c[0x0][0xc] ;  /* 0x0000030000067ab9 */ /* 0x000fe20000000800 */
[----:B------:R-:W-:Y:S01]  /*7cd0*/  ULDC UR7, c[0x0][0x10] ;  /* 0x0000040000077ab9 */ /* 0x000fe20000000800 */
[----:B01---5:R-:W0:Y:S01]  /*7ce0*/  LDC R7, c[0x0][0x14] ;  /* 0x00000500ff077b82 */ /* 0x023e220000000800 */
[----:B------:R-:W-:Y:S01]  /*7cf0*/  UIMAD.WIDE.U32 UR6, UR6, UR7, URZ ;  /* 0x00000007060672a5 */ /* 0x000fe2000f8e003f */
[----:B------:R-:W-:Y:S01]  /*7d00*/  PRMT R10, RZ, 0x7610, R10 ;  /* 0x00007610ff0a7816 */ /* 0x000fe2000000000a */
[----:B------:R-:W-:-:S04]  /*7d10*/  IMAD.MOV.U32 R11, RZ, RZ, -0x1 ;  /* 0xffffffffff0b7424 */ /* 0x000fc800078e00ff */
[----:B0-----:R-:W-:-:S04]  /*7d20*/  IMAD.WIDE.U32 R2, R7, UR6, R2 ;  /* 0x0000000607027c25 */ /* 0x001fc8000f8e0002 */
[----:B------:R-:W-:Y:S01]  /*7d30*/  IMAD R7, R7, UR7, RZ ;  /* 0x0000000707077c24 */ /* 0x000fe2000f8e02ff */
[----:B------:R-:W-:Y:S02]  /*7d40*/  ULDC.64 UR6, c[0x0][0x650] ;  /* 0x0001940000067ab9 */ /* 0x000fe40000000a00 */
[----:B------:R-:W-:Y:S01]  /*7d50*/  ISETP.GE.U32.AND P0, PT, R2, UR6, PT ;  /* 0x0000000602007c0c */ /* 0x000fe2000bf06070 */
[----:B------:R-:W-:Y:S02]  /*7d60*/  IMAD.IADD R3, R3, 0x1, R7 ;  /* 0x0000000103037824 */ /* 0x000fe400078e0207 */
[----:B------:R-:W-:-:S03]  /*7d70*/  IMAD.MOV.U32 R7, RZ, RZ, -0x1 ;  /* 0xffffffffff077424 */ /* 0x000fc600078e00ff */
[----:B------:R-:W-:-:S13]  /*7d80*/  ISETP.GE.U32.AND.EX P0, PT, R3, UR7, PT, P0 ;  /* 0x0000000703007c0c */ /* 0x000fda000bf06100 */
[----:B------:R-:W-:Y:S05]  /*7d90*/  @P0 BRA `(.L_x_168) ;  /* 0x0000000400600947 */ /* 0x000fea0003800000 */
[----:B------:R-:W0:Y:S01]  /*7da0*/  S2R R22, SR_CTAID.X ;  /* 0x0000000000167919 */ /* 0x000e220000002500 */
[----:B------:R-:W1:Y:S01]  /*7db0*/  LDC.64 R16, c[0x0][0x628] ;  /* 0x00018a00ff107b82 */ /* 0x000e620000000a00 */
[----:B------:R-:W-:Y:S01]  /*7dc0*/  ULDC UR6, c[0x0][0x150] ;  /* 0x0000540000067ab9 */ /* 0x000fe20000000800 */
[----:B--234-:R-:W-:Y:S01]  /*7dd0*/  IMAD.MOV.U32 R14, RZ, RZ, R2 ;  /* 0x000000ffff0e7224 */ /* 0x01cfe200078e0002 */
[----:B------:R-:W2:Y:S01]  /*7de0*/  S2R R24, SR_CTAID.Y ;  /* 0x0000000000187919 */ /* 0x000ea20000002600 */
[----:B------:R-:W-:-:S04]  /*7df0*/  IMAD.MOV.U32 R15, RZ, RZ, R3 ;  /* 0x000000ffff0f7224 */ /* 0x000fc800078e0003 */
[----:B------:R-:W3:Y:S08]  /*7e00*/  LDC R25, c[0x0][0x144] ;  /* 0x00005100ff197b82 */ /* 0x000ef00000000800 */
[----:B------:R-:W4:Y:S08]  /*7e10*/  LDC R18, c[0x0][0x630] ;  /* 0x00018c00ff127b82 */ /* 0x000f300000000800 */
[----:B------:R-:W2:Y:S01]  /*7e20*/  LDC.64 R20, c[0x0][0x620] ;  /* 0x00018800ff147b82 */ /* 0x000ea20000000a00 */
[----:B-1----:R-:W-:-:S04]  /*7e30*/  ISETP.NE.U32.AND P0, PT, R16, RZ, PT ;  /* 0x000000ff1000720c */ /* 0x002fc80003f05070 */
[----:B------:R-:W-:Y:S02]  /*7e40*/  ISETP.NE.AND.EX P0, PT, R17, RZ, PT, P0 ;  /* 0x000000ff1100720c */ /* 0x000fe40003f05300 */
[----:B0-----:R-:W-:-:S05]  /*7e50*/  I2FP.F32.U32 R7, R22 ;  /* 0x0000001600077245 */ /* 0x001fca0000201000 */
[----:B------:R-:W-:-:S04]  /*7e60*/  FMUL R7, R7, UR6 ;  /* 0x0000000607077c20 */ /* 0x000fc80008400000 */
[----:B------:R0:W1:Y:S02]  /*7e70*/  F2I.U32.TRUNC.NTZ R23, R7 ;  /* 0x0000000700177305 */ /* 0x000064000020f000 */
[----:B---34-:R-:W-:Y:S05]  /*7e80*/  @!P0 BRA `(.L_x_169) ;  /* 0x0000000000288947 */ /* 0x018fea0003800000 */
[----:B0-----:R-:W0:Y:S02]  /*7e90*/  LDC R7, c[0x0][0x634] ;  /* 0x00018d00ff077b82 */ /* 0x001e240000000800 */
        /* <DEDUP_REMOVED lines=9> */
.L_x_169:
[-CC-:B------:R-:W-:Y:S01]  /*7f30*/  SHF.R.U64 R19, R14, R18.reuse, R15.reuse ;  /* 0x000000120e137219 */ /* 0x180fe2000000120f */
[----:B------:R-:W3:Y:S01]  /*7f40*/  LDC.64 R30, c[0x0][0x640] ;  /* 0x00019000ff1e7b82 */ /* 0x000ee20000000a00 */
[----:B0-----:R-:W-:Y:S01]  /*7f50*/  SHF.R.U32.HI R7, RZ, R18, R15 ;  /* 0x00000012ff077219 */ /* 0x001fe2000001160f */
[----:B-1----:R-:W-:Y:S01]  /*7f60*/  IMAD.MOV R23, RZ, RZ, -R23 ;  /* 0x000000ffff177224 */ /* 0x002fe200078e0a17 */
[----:B------:R-:W-:Y:S01]  /*7f70*/  IADD3 R13, P0, RZ, -R19, RZ ;  /* 0x80000013ff0d7210 */ /* 0x000fe20007f1e0ff */
[----:B------:R-:W-:Y:S02]  /*7f80*/  ULDC UR6, c[0x0][0x154] ;  /* 0x0000550000067ab9 */ /* 0x000fe40000000800 */
[----:B------:R-:W-:Y:S02]  /*7f90*/  IMAD R25, R25, R23, R22 ;  /* 0x0000001719197224 */ /* 0x000fe400078e0216 */
[----:B------:R-:W0:Y:S01]  /*7fa0*/  LDC R14, c[0x0][0x618] ;  /* 0x00018600ff0e7b82 */ /* 0x000e220000000800 */
[----:B------:R-:W-:-:S02]  /*7fb0*/  IMAD.X R7, RZ, RZ, ~R7, P0 ;  /* 0x000000ffff077224 */ /* 0x000fc400000e0e07 */
[----:B--2---:R-:W-:-:S04]  /*7fc0*/  IMAD.WIDE.U32 R10, R13, R20, R2 ;  /* 0x000000140d0a7225 */ /* 0x004fc800078e0002 */
[----:B------:R-:W-:Y:S01]  /*7fd0*/  IMAD R12, R7, R20, RZ ;  /* 0x00000014070c7224 */ /* 0x000fe200078e02ff */
[----:B------:R-:W1:Y:S03]  /*7fe0*/  LDC R26, c[0x0][0x608] ;  /* 0x00018200ff1a7b82 */ /* 0x000e660000000800 */
[----:B------:R-:W-:Y:S02]  /*7ff0*/  IMAD R7, R13, R21, R12 ;  /* 0x000000150d077224 */ /* 0x000fe400078e020c */
[----:B------:R-:W-:Y:S02]  /*8000*/  IMAD.MOV.U32 R13, RZ, RZ, 0x1 ;  /* 0x00000001ff0d7424 */ /* 0x000fe400078e00ff */
[----:B------:R-:W-:Y:S01]  /*8010*/  IMAD.IADD R7, R11, 0x1, R7 ;  /* 0x000000010b077824 */ /* 0x000fe200078e0207 */
[----:B------:R-:W2:Y:S01]  /*8020*/  LDC R28, c[0x0][0x658] ;  /* 0x00019600ff1c7b82 */ /* 0x000ea20000000800 */
[----:B------:R-:W-:-:S02]  /*8030*/  I2FP.F32.U32 R11, R24 ;  /* 0x00000018000b7245 */ /* 0x000fc40000201000 */
[----:B---3--:R-:W-:-:S03]  /*8040*/  ISETP.NE.U32.AND P0, PT, R30, RZ, PT ;  /* 0x000000ff1e00720c */ /* 0x008fc60003f05070 */
[----:B------:R-:W-:Y:S01]  /*8050*/  FMUL R12, R11, UR6 ;  /* 0x000000060b0c7c20 */ /* 0x000fe20008400000 */
[----:B------:R-:W-:Y:S01]  /*8060*/  ISETP.NE.AND.EX P0, PT, R31, RZ, PT, P0 ;  /* 0x000000ff1f00720c */ /* 0x000fe20003f05300 */
[----:B------:R-:W3:Y:S01]  /*8070*/  LDC R23, c[0x0][0x148] ;  /* 0x00005200ff177b82 */ /* 0x000ee20000000800 */
[-CC-:B0-----:R-:W-:Y:S01]  /*8080*/  SHF.R.U64 R18, R10, R14.reuse, R7.reuse ;  /* 0x0000000e0a127219 */ /* 0x181fe20000001207 */
[----:B------:R0:W4:Y:S01]  /*8090*/  F2I.U32.TRUNC.NTZ R20, R12 ;  /* 0x0000000c00147305 */ /* 0x000122000020f000 */
[----:B------:R-:W-:Y:S01]  /*80a0*/  SHF.R.U32.HI R7, RZ, R14, R7 ;  /* 0x0000000eff077219 */ /* 0x000fe20000011607 */
[----:B------:R-:W-:-:S04]  /*80b0*/  IMAD.MOV.U32 R11, RZ, RZ, -0x1 ;  /* 0xffffffffff0b7424 */ /* 0x000fc800078e00ff */
[----:B------:R-:W0:Y:S01]  /*80c0*/  LDC R22, c[0x0][0x600] ;  /* 0x00018000ff167b82 */ /* 0x000e220000000800 */
[-CC-:B-1----:R-:W-:Y:S02]  /*80d0*/  SHF.R.U64 R16, R18, R26.reuse, R7.reuse ;  /* 0x0000001a12107219 */ /* 0x182fe40000001207 */
[----:B------:R-:W-:-:S05]  /*80e0*/  SHF.R.U32.HI R7, RZ, R26, R7 ;  /* 0x0000001aff077219 */ /* 0x000fca0000011607 */
[----:B------:R-:W1:Y:S01]  /*80f0*/  LDC R29, c[0x0][0x648] ;  /* 0x00019200ff1d7b82 */ /* 0x000e620000000800 */
[-C--:B--2---:R-:W-:Y:S02]  /*8100*/  SHF.L.U32 R10, R11, R28.reuse, RZ ;  /* 0x0000001c0b0a7219 */ /* 0x084fe400000006ff */
[-CC-:B------:R-:W-:Y:S02]  /*8110*/  SHF.R.U64 R21, R16, R28.reuse, R7.reuse ;  /* 0x0000001c10157219 */ /* 0x180fe40000001207 */
[----:B------:R-:W-:Y:S02]  /*8120*/  SHF.R.U32.HI R11, RZ, R28, R7 ;  /* 0x0000001cff0b7219 */ /* 0x000fe40000011607 */
[----:B------:R-:W-:Y:S01]  /*8130*/  LOP3.LUT R27, RZ, R10, RZ, 0x33, !PT ;  /* 0x0000000aff1b7212 */ /* 0x000fe200078e33ff */
[----:B------:R-:W2:Y:S01]  /*8140*/  LDC R33, c[0x0][0x638] ;  /* 0x00018e00ff217b82 */ /* 0x000ea20000000800 */
[----:B------:R-:W-:Y:S01]  /*8150*/  SHF.L.U32 R28, R13, R28, RZ ;  /* 0x0000001c0d1c7219 */ /* 0x000fe200000006ff */
[----:B------:R-:W-:-:S06]  /*8160*/  IMAD.MOV.U32 R10, RZ, RZ, R21 ;  /* 0x000000ffff0a7224 */ /* 0x000fcc00078e0015 */
[----:B------:R-:W0:Y:S01]  /*8170*/  LDC R34, c[0x0][0x610] ;  /* 0x00018400ff227b82 */ /* 0x000e220000000800 */
[----:B----4-:R-:W-:Y:S05]  /*8180*/  @!P0 BRA `(.L_x_170) ;  /* 0x0000000000288947 */ /* 0x010fea0003800000 */
[----:B------:R-:W4:Y:S02]  /*8190*/  LDC R10, c[0x0][0x64c] ;  /* 0x00019300ff0a7b82 */ /* 0x000f240000000800 */
[----:B----4-:R-:W-:-:S05]  /*81a0*/  IADD3 R7, P0, R21, R10, RZ ;  /* 0x0000000a15077210 */ /* 0x010fca0007f1e0ff */
[----:B------:R-:W-:-:S04]  /*81b0*/  IMAD.X R17, RZ, RZ, R11, P0 ;  /* 0x000000ffff117224 */ /* 0x000fc800000e060b */
[----:B------:R-:W-:-:S04]  /*81c0*/  IMAD.WIDE.U32 R10, R17, R30, RZ ;  /* 0x0000001e110a7225 */ /* 0x000fc800078e00ff */
[----:B0-----:R-:W-:-:S04]  /*81d0*/  IMAD.WIDE.U32 R12, P0, R7, R31, R10 ;  /* 0x0000001f070c7225 */ /* 0x001fc8000780000a */
[----:B------:R-:W-:-:S04]  /*81e0*/  IMAD.WIDE.U32 R10, R7, R30, RZ ;  /* 0x0000001e070a7225 */ /* 0x000fc800078e00ff */
[----:B------:R-:W-:Y:S01]  /*81f0*/  IMAD.X R15, RZ, RZ, RZ, P0 ;  /* 0x000000ffff0f7224 */ /* 0x000fe200000e06ff */
[----:B------:R-:W-:Y:S01]  /*8200*/  IADD3 RZ, P0, R11, R12, RZ ;  /* 0x0000000c0bff7210 */ /* 0x000fe20007f1e0ff */
[----:B------:R-:W-:-:S04]  /*8210*/  IMAD.MOV.U32 R14, RZ, RZ, R13 ;  /* 0x000000ffff0e7224 */ /* 0x000fc800078e000d */
[----:B------:R-:W-:-:S08]  /*8220*/  IMAD.WIDE.U32.X R10, R17, R31, R14, P0 ;  /* 0x0000001f110a7225 */ /* 0x000fd000000e040e */
.L_x_170:
[----:B-1----:R-:W-:Y:S01]  /*8230*/  SHF.R.U64 R7, R10, R29, R11 ;  /* 0x0000001d0a077219 */ /* 0x002fe2000000120b */
[----:B0-----:R-:W-:Y:S01]  /*8240*/  VIADD R11, R22, 0xffffffff ;  /* 0xffffffff160b7836 */ /* 0x001fe20000000000 */
[----:B------:R-:W-:Y:S01]  /*8250*/  LOP3.LUT R32, R16, R27, RZ, 0xc0, !PT ;  /* 0x0000001b10207212 */ /* 0x000fe200078ec0ff */
[----:B------:R-:W-:Y:S02]  /*8260*/  IMAD.MOV R20, RZ, RZ, -R20 ;  /* 0x000000ffff147224 */ /* 0x000fe400078e0a14 */
[----:B------:R-:W-:Y:S01]  /*8270*/  IMAD.MOV R10, RZ, RZ, -R7 ;  /* 0x000000ffff0a7224 */ /* 0x000fe200078e0a07 */
[----:B------:R-:W-:Y:S01]  /*8280*/  LOP3.LUT R18, R18, R11, RZ, 0xc0, !PT ;  /* 0x0000000b12127212 */ /* 0x000fe200078ec0ff */
[----:B------:R-:W-:Y:S02]  /*8290*/  IMAD R32, R28, R7, R32 ;  /* 0x000000071c207224 */ /* 0x000fe400078e0220 */
[----:B---3--:R-:W-:Y:S02]  /*82a0*/  @P3 IMAD R25, R23, R20, R24 ;  /* 0x0000001417193224 */ /* 0x008fe400078e0218 */
[----:B--2---:R-:W-:-:S02]  /*82b0*/  IMAD R7, R10, R33, R21 ;  /* 0x000000210a077224 */ /* 0x004fc400078e0215 */
[----:B------:R-:W-:Y:S02]  /*82c0*/  IMAD R32, R32, R34, R25 ;  /* 0x0000002220207224 */ /* 0x000fe400078e0219 */
[----:B------:R-:W-:Y:S02]  /*82d0*/  IMAD R7, R7, R22, R18 ;  /* 0x0000001607077224 */ /* 0x000fe400078e0212 */
[----:B------:R-:W-:-:S03]  /*82e0*/  IMAD.MOV.U32 R10, RZ, RZ, 0x1 ;  /* 0x00000001ff0a7424 */ /* 0x000fc600078e00ff */
[----:B------:R-:W-:Y:S02]  /*82f0*/  SEL R11, R7, R32, !P3 ;  /* 0x00000020070b7207 */ /* 0x000fe40005800000 */
[----:B------:R-:W-:Y:S01]  /*8300*/  SEL R32, R32, R7, !P3 ;  /* 0x0000000720207207 */ /* 0x000fe20005800000 */
[----:B------:R-:W-:-:S07]  /*8310*/  IMAD.MOV.U32 R7, RZ, RZ, R19 ;  /* 0x000000ffff077224 */ /* 0x000fce00078e0013 */
.L_x_168:
[----:B------:R-:W-:Y:S01]  /*8320*/  LOP3.LUT P0, RZ, R10, 0xff, RZ, 0xc0, !PT ;  /* 0x000000ff0aff7812 */ /* 0x000fe2000780c0ff */
[----:B------:R-:W-:-:S12]  /*8330*/  IMAD.MOV.U32 R10, RZ, RZ, R32 ;  /* 0x000000ffff0a7224 */ /* 0x000fd800078e0020 */
[----:B------:R-:W-:Y:S05]  /*8340*/  @P0 BRA `(.L_x_171) ;  /* 0xffffff8c00a80947 */ /* 0x000fea000383ffff */
[----:B------:R-:W-:Y:S05]  /*8350*/  EXIT ;  /* 0x000000000000794d */ /* 0x000fea0003800000 */
.L_x_7:
[----:B0-----:R-:W-:Y:S01]  /*8360*/  ULDC.64 UR4, c[0x0][0x650] ;  /* 0x0001940000047ab9 */ /* 0x001fe20000000a00 */
        /* <DEDUP_REMOVED lines=25> */
.L_x_173:
[----:B------:R-:W0:Y:S01]  /*8500*/  LDC.64 R28, c[0x0][0x640] ;  /* 0x00019000ff1c7b82 */ /* 0x000e220000000a00 */
[-CC-:B------:R-:W-:Y:S01]  /*8510*/  SHF.R.U64 R21, R16, R6.reuse, R17.reuse ;  /* 0x0000000610157219 */ /* 0x180fe20000001211 */
[----:B------:R-:W-:Y:S01]  /*8520*/  IMAD.MOV.U32 R31, RZ, RZ, 0x1 ;  /* 0x00000001ff1f7424 */ /* 0x000fe200078e00ff */
[----:B------:R-:W-:Y:S02]  /*8530*/  SHF.R.U32.HI R5, RZ, R6, R17 ;  /* 0x00000006ff057219 */ /* 0x000fe40000011611 */
        /* <DEDUP_REMOVED lines=9> */
[----:B0-----:R-:W-:Y:S01]  /*85d0*/  ISETP.NE.U32.AND P0, PT, R28, RZ, PT ;  /* 0x000000ff1c00720c */ /* 0x001fe20003f05070 */
[----:B------:R-:W-:-:S03]  /*85e0*/  IMAD.MOV.U32 R11, RZ, RZ, -0x1 ;  /* 0xffffffffff0b7424 */ /* 0x000fc600078e00ff */
[----:B------:R-:W-:Y:S02]  /*85f0*/  ISETP.NE.AND.EX P0, PT, R29, RZ, PT, P0 ;  /* 0x000000ff1d00720c */ /* 0x000fe40003f05300 */
[----:B------:R-:W0:Y:S01]  /*8600*/  LDC R24, c[0x0][0x600] ;  /* 0x00018000ff187b82 */ /* 0x000e220000000800 */
[-CC-:B-1----:R-:W-:Y:S02]  /*8610*/  SHF.R.U64 R18, R10, R14.reuse, R5.reuse ;  /* 0x0000000e0a127219 */ /* 0x182fe40000001205 */
[----:B------:R-:W-:-:S05]  /*8620*/  SHF.R.U32.HI R5, RZ, R14, R5 ;  /* 0x0000000eff057219 */ /* 0x000fca0000011605 */
        /* <DEDUP_REMOVED lines=21> */
.L_x_174:
[----:B-1----:R-:W-:Y:S01]  /*8780*/  SHF.R.U64 R6, R10, R25, R11 ;  /* 0x000000190a067219 */ /* 0x002fe2000000120b */
[----:B0-----:R-:W-:Y:S01]  /*8790*/  VIADD R11, R24, 0xffffffff ;  /* 0xffffffff180b7836 */ /* 0x001fe20000000000 */
[----:B------:R-:W-:Y:S01]  /*87a0*/  SHF.L.U32 R9, R31, R26, RZ ;  /* 0x0000001a1f097219 */ /* 0x000fe200000006ff */
[----:B------:R-:W-:Y:S01]  /*87b0*/  @P3 IMAD R12, R13, R20, R8 ;  /* 0x000000140d0c3224 */ /* 0x000fe200078e0208 */
[----:B------:R-:W-:Y:S01]  /*87c0*/  LOP3.LUT R5, R22, R33, RZ, 0xc0, !PT ;  /* 0x0000002116057212 */ /* 0x000fe200078ec0ff */
[----:B------:R-:W-:Y:S01]  /*87d0*/  IMAD.MOV R10, RZ, RZ, -R6 ;  /* 0x000000ffff0a7224 */ /* 0x000fe200078e0a06 */
[----:B------:R-:W-:Y:S01]  /*87e0*/  LOP3.LUT R18, R18, R11, RZ, 0xc0, !PT ;  /* 0x0000000b12127212 */ /* 0x000fe200078ec0ff */
[----:B------:R-:W-:Y:S02]  /*87f0*/  IMAD.MOV.U32 R16, RZ, RZ, R21 ;  /* 0x000000ffff107224 */ /* 0x000fe400078e0015 */
[----:B------:R-:W-:Y:S02]  /*8800*/  IMAD R9, R9, R6, R5 ;  /* 0x0000000609097224 */ /* 0x000fe400078e0205 */
[----:B--2---:R-:W-:-:S02]  /*8810*/  IMAD R5, R10, R27, R23 ;  /* 0x0000001b0a057224 */ /* 0x004fc400078e0217 */
[----:B---3--:R-:W-:Y:S02]  /*8820*/  IMAD R12, R9, R30, R12 ;  /* 0x0000001e090c7224 */ /* 0x008fe400078e020c */
[----:B------:R-:W-:Y:S02]  /*8830*/  IMAD.MOV.U32 R6, RZ, RZ, 0x1 ;  /* 0x00000001ff067424 */ /* 0x000fe400078e00ff */
[----:B------:R-:W-:-:S03]  /*8840*/  IMAD R9, R5, R24, R18 ;  /* 0x0000001805097224 */ /* 0x000fc600078e0212 */
[----:B------:R-:W-:Y:S02]  /*8850*/  PRMT R5, R6, 0x7610, R5 ;  /* 0x0000761006057816 */ /* 0x000fe40000000005 */
[----:B------:R-:W-:Y:S02]  /*8860*/  SEL R6, R9, R12, !P3 ;  /* 0x0000000c09067207 */ /* 0x000fe40005800000 */
[----:B------:R-:W-:-:S07]  /*8870*/  SEL R18, R12, R9, !P3 ;  /* 0x000000090c127207 */ /* 0x000fce0005800000 */
.L_x_172:
[----:B------:R-:W-:-:S08]  /*8880*/  NOP ;  /* 0x0000000000007918 */ /* 0x000fd00000000000 */
[----:B------:R-:W0:-:S00]  /*8890*/  USETMAXREG.DEALLOC.CTAPOOL 0x28 ;  /* 0x00000028000079c8 */ /* 0x000e0000080e0500 */
[----:B0-----:R-:W-:-:S13]  /*88a0*/  ISETP.NE.AND P0, PT, R7, RZ, PT ;  /* 0x000000ff0700720c */ /* 0x001fda0003f05270 */
[----:B------:R-:W-:Y:S05]  /*88b0*/  @P0 EXIT ;  /* 0x000000000000094d */ /* 0x000fea0003800000 */
[----:B------:R-:W-:Y:S01]  /*88c0*/  LOP3.LUT P0, RZ, R5, 0xff, RZ, 0xc0, !PT ;  /* 0x000000ff05ff7812 */ /* 0x000fe2000780c0ff */
[----:B------:R-:W-:Y:S02]  /*88d0*/  IMAD.MOV.U32 R5, RZ, RZ, 0x1 ;  /* 0x00000001ff057424 */ /* 0x000fe400078e00ff */
[----:B------:R-:W-:-:S10]  /*88e0*/  IMAD.MOV.U32 R17, RZ, RZ, RZ ;  /* 0x000000ffff117224 */ /* 0x000fd400078e00ff */
[----:B------:R-:W-:Y:S05]  /*88f0*/  @!P0 BRA `(.L_x_175) ;  /* 0x0000000c003c8947 */ /* 0x000fea0003800000 */
[----:B------:R-:W0:Y:S01]  /*8900*/  LDC R5, c[0x0][0x28c] ;  /* 0x0000a300ff057b82 */ /* 0x000e220000000800 */
[----:B------:R-:W1:Y:S01]  /*8910*/  S2R R12, SR_CgaCtaId ;  /* 0x00000000000c7919 */ /* 0x000e620000008800 */
[----:B------:R-:W-:Y:S01]  /*8920*/  ULDC UR5, c[0x0][0x658] ;  /* 0x0001960000057ab9 */ /* 0x000fe20000000800 */
[----:B------:R-:W-:Y:S01]  /*8930*/  UMOV UR7, 0xffffffff ;  /* 0xffffffff00077882 */ /* 0x000fe20000000000 */
[----:B------:R-:W-:Y:S01]  /*8940*/  ULDC UR6, c[0x0][0xc] ;  /* 0x0000030000067ab9 */ /* 0x000fe20000000800 */
[----:B------:R-:W-:Y:S01]  /*8950*/  USHF.L.U32 UR8, UR7, UR5, URZ ;  /* 0x0000000507087299 */ /* 0x000fe2000800063f */
[----:B------:R-:W-:Y:S01]  /*8960*/  BSSY B0, `(.L_x_175) ;  /* 0x00000c8000007945 */ /* 0x000fe20003800000 */
[----:B------:R-:W-:Y:S01]  /*8970*/  UMOV UR9, 0x1 ;  /* 0x0000000100097882 */ /* 0x000fe20000000000 */
[----:B------:R-:W-:Y:S01]  /*8980*/  ULDC UR7, c[0x0][0x10] ;  /* 0x0000040000077ab9 */ /* 0x000fe20000000800 */
[----:B------:R-:W-:Y:S01]  /*8990*/  USHF.L.U32 UR18, UR9, UR5, URZ ;  /* 0x0000000509127299 */ /* 0x000fe2000800063f */
[----:B------:R-:W-:Y:S01]  /*89a0*/  IMAD.MOV.U32 R14, RZ, RZ, 0x1 ;  /* 0x00000001ff0e7424 */ /* 0x000fe200078e00ff */
[----:B------:R-:W-:Y:S01]  /*89b0*/  UIMAD.WIDE.U32 UR6, UR6, UR7, URZ ;  /* 0x00000007060672a5 */ /* 0x000fe2000f8e003f */
[----:B------:R-:W-:Y:S01]  /*89c0*/  LOP3.LUT R15, R4, 0x2, RZ, 0xfc, !PT ;  /* 0x00000002040f7812 */ /* 0x000fe200078efcff */
[----:B------:R-:W-:Y:S01]  /*89d0*/  ULDC UR5, c[0x0][0x14] ;  /* 0x0000050000057ab9 */ /* 0x000fe20000000800 */
[----:B------:R-:W-:Y:S01]  /*89e0*/  IMAD.MOV.U32 R17, RZ, RZ, RZ ;  /* 0x000000ffff117224 */ /* 0x000fe200078e00ff */
[----:B------:R-:W-:-:S02]  /*89f0*/  UIMAD.WIDE.U32 UR20, UR6, UR5, URZ ;  /* 0x00000005061472a5 */ /* 0x000fc4000f8e003f */
[----:B------:R-:W-:Y:S01]  /*8a00*/  UIMAD UR13, UR7, UR5, URZ ;  /* 0x00000005070d72a4 */ /* 0x000fe2000f8e023f */
[----:B------:R-:W-:Y:S01]  /*8a10*/  ULDC UR4, c[0x0][0x600] ;  /* 0x0001800000047ab9 */ /* 0x000fe20000000800 */
[----:B------:R-:W-:Y:S02]  /*8a20*/  ULOP3.LUT UR17, URZ, UR8, URZ, 0x33, !UPT ;  /* 0x000000083f117292 */ /* 0x000fe4000f8e333f */
[----:B------:R-:W-:Y:S01]  /*8a30*/  UIADD3 UR4, UR4, -0x1, URZ ;  /* 0xffffffff04047890 */ /* 0x000fe2000fffe03f */
[----:B0-----:R-:W-:Y:S01]  /*8a40*/  VIADD R5, R5, 0x7f ;  /* 0x0000007f05057836 */ /* 0x001fe20000000000 */
[----:B------:R-:W-:Y:S01]  /*8a50*/  UIADD3 UR13, UR21, UR13, URZ ;  /* 0x0000000d150d7290 */ /* 0x000fe2000fffe03f */
[----:B------:R-:W-:-:S03]  /*8a60*/  ULDC.64 UR22, c[0x0][0x198] ;  /* 0x0000660000167ab9 */ /* 0x000fc60000000a00 */
[----:B------:R-:W-:-:S04]  /*8a70*/  SHF.R.S32.HI R8, RZ, 0x1f, R5 ;  /* 0x0000001fff087819 */ /* 0x000fc80000011405 */
[----:B------:R-:W-:Y:S01]  /*8a80*/  LEA.HI R8, R8, R5, RZ, 0x7 ;  /* 0x0000000508087211 */ /* 0x000fe200078f38ff */
[C---:B-1----:R-:W-:Y:S02]  /*8a90*/  IMAD.SHL.U32 R11, R12.reuse, 0x20, RZ ;  /* 0x000000200c0b7824 */ /* 0x042fe400078e00ff */
[----:B------:R-:W-:Y:S01]  /*8aa0*/  IMAD.SHL.U32 R12, R12, 0x1000, RZ ;  /* 0x000010000c0c7824 */ /* 0x000fe200078e00ff */
[----:B------:R-:W-:Y:S01]  /*8ab0*/  SHF.R.S32.HI R10, RZ, 0x7, R8 ;  /* 0x00000007ff0a7819 */ /* 0x000fe20000011408 */
[----:B------:R-:W-:Y:S01]  /*8ac0*/  IMAD.MOV.U32 R5, RZ, RZ, 0x1 ;  /* 0x00000001ff057424 */ /* 0x000fe200078e00ff */
[----:B------:R-:W-:Y:S02]  /*8ad0*/  LOP3.LUT R11, R11, 0x20, RZ, 0xc0, !PT ;  /* 0x000000200b0b7812 */ /* 0x000fe400078ec0ff */
[----:B------:R-:W-:Y:S01]  /*8ae0*/  LOP3.LUT R12, R12, 0x1000, RZ, 0xc0, !PT ;  /* 0x000010000c0c7812 */ /* 0x000fe200078ec0ff */
[----:B------:R-:W-:-:S07]  /*8af0*/  VIADD R13, R10, 0x1 ;  /* 0x000000010a0d7836 */ /* 0x000fce0000000000 */
.L_x_186:
[----:B------:R-:W-:-:S03]  /*8b00*/  UMOV UR5, 0xffffffff ;  /* 0xffffffff00057882 */ /* 0x000fc60000000000 */
[----:B------:R-:W-:Y:S05]  /*8b10*/  BRA.DIV UR5, `(.L_x_176) ;  /* 0x0000000e05c87947 */ /* 0x000fea000b800000 */
[----:B------:R-:W-:-:S13]  /*8b20*/  ELECT P0, URZ, PT ;  /* 0x00000000003f782f */ /* 0x000fda0003800000 */
.L_x_198:
[----:B------:R-:W0:Y:S01]  /*8b30*/  LDC R7, c[0x0][0x28c] ;  /* 0x0000a300ff077b82 */ /* 0x000e220000000800 */
[----:B------:R-:W-:Y:S01]  /*8b40*/  BSSY B1, `(.L_x_177) ;  /* 0x0000038000017945 */ /* 0x000fe20003800000 */
[----:B0-----:R-:W-:-:S13]  /*8b50*/  ISETP.LT.OR P0, PT, R7, 0x1, !P0 ;  /* 0x000000010700780c */ /* 0x001fda0004701670 */
[----:B------:R-:W-:Y:S05]  /*8b60*/  @P0 BRA `(.L_x_178) ;  /* 0x0000000000d40947 */ /* 0x000fea0003800000 */
[----:B------:R-:W-:Y:S02]  /*8b70*/  IMAD R19, R6, 0x40, R11 ;  /* 0x0000004006137824 */ /* 0x000fe400078e020b */
[----:B------:R-:W-:Y:S02]  /*8b80*/  IMAD.SHL.U32 R20, R18, 0x100, RZ ;  /* 0x0000010012147824 */ /* 0x000fe400078e00ff */
[----:B------:R-:W-:Y:S02]  /*8b90*/  IMAD.MOV.U32 R23, RZ, RZ, RZ ;  /* 0x000000ffff177224 */ /* 0x000fe400078e00ff */
[----:B------:R-:W-:Y:S02]  /*8ba0*/  IMAD.MOV.U32 R6, RZ, RZ, R13 ;  /* 0x000000ffff067224 */ /* 0x000fe400078e000d */
[----:B------:R-:W-:Y:S02]  /*8bb0*/  IMAD.MOV.U32 R7, RZ, RZ, R5 ;  /* 0x000000ffff077224 */ /* 0x000fe400078e0005 */
[----:B------:R-:W-:-:S07]  /*8bc0*/  IMAD.MOV.U32 R9, RZ, RZ, R17 ;  /* 0x000000ffff097224 */ /* 0x000fce00078e0011 */
.L_x_181:
[----:B------:R-:W0:Y:S01]  /*8bd0*/  S2R R21, SR_CgaCtaId ;  /* 0x0000000000157919 */ /* 0x000e220000008800 */
[----:B------:R-:W-:Y:S02]  /*8be0*/  MOV R8, 0x400 ;  /* 0x0000040000087802 */ /* 0x000fe40000000f00 */
[----:B------:R-:W-:-:S13]  /*8bf0*/  LOP3.LUT P1, RZ, R0, 0x7f, RZ, 0xc0, !PT ;  /* 0x0000007f00ff7812 */ /* 0x000fda000782c0ff */
[----:B------:R-:W1:Y:S01]  /*8c00*/  @!P1 LDC R18, c[0x0][0x500] ;  /* 0x00014000ff129b82 */ /* 0x000e620000000800 */
[----:B0-----:R-:W-:Y:S02]  /*8c10*/  LEA R22, R21, R8, 0x18 ;  /* 0x0000000815167211 */ /* 0x001fe400078ec0ff */
[----:B------:R-:W-:-:S03]  /*8c20*/  SHF.L.U32 R8, R7, 0x1f, RZ ;  /* 0x0000001f07087819 */ /* 0x000fc600000006ff */
[----:B------:R-:W-:-:S04]  /*8c30*/  IMAD R21, R9, 0x8, R22 ;  /* 0x0000000809157824 */ /* 0x000fc800078e0216 */
[----:B------:R-:W0:Y:S02]  /*8c40*/  SYNCS.PHASECHK.TRANS64.TRYWAIT P0, [R21+URZ+0x28], R8 ;  /* 0x00002808150075a7 */ /* 0x000e24000800017f */
[----:B01----:R-:W-:Y:S05]  /*8c50*/  @!P0 BRA `(.L_x_179) ;  /* 0x0000000c00988947 */ /* 0x003fea0003800000 */
.L_x_199:
[----:B0-----:R-:W-:Y:S01]  /*8c60*/  PRMT R8, R15, 0x9910, RZ ;  /* 0x000099100f087816 */ /* 0x001fe200000000ff */
[----:B------:R0:W-:Y:S03]  /*8c70*/  @!P1 SYNCS.ARRIVE.TRANS64 RZ, [R21+URZ], R18 ;  /* 0x0000001215ff99a7 */ /* 0x0001e6000800003f */
[----:B------:R-:W-:-:S13]  /*8c80*/  ISETP.NE.AND P0, PT, R8, 0x2, PT ;  /* 0x000000020800780c */ /* 0x000fda0003f05270 */
[----:B0-----:R-:W-:Y:S05]  /*8c90*/  @P0 BRA `(.L_x_180) ;  /* 0x0000000000040947 */ /* 0x001fea0003800000 */
[----:B------:R-:W-:Y:S01]  /*8ca0*/  BPT.TRAP 0x1 ;  /* 0x000000040000795c */ /* 0x000fe20000300000 */
.L_x_180:
[----:B------:R-:W-:Y:S01]  /*8cb0*/  R2UR UR16, R22 ;  /* 0x00000000161072ca */ /* 0x000fe200000e0000 */
[----:B------:R-:W-:Y:S01]  /*8cc0*/  IMAD R22, R9, 0x8000, R22 ;  /* 0x0000800009167824 */ /* 0x000fe200078e0216 */
[----:B------:R-:W-:Y:S01]  /*8cd0*/  R2UR UR9, R21 ;  /* 0x00000000150972ca */ /* 0x000fe200000e0000 */
[C---:B------:R-:W-:Y:S01]  /*8ce0*/  IMAD R8, R9.reuse, 0x2000, R12 ;  /* 0x0000200009087824 */ /* 0x040fe200078e020c */
[----:B------:R-:W-:Y:S01]  /*8cf0*/  UIADD3 UR6, UP0, UR22, 0xf0, URZ ;  /* 0x000000f016067890 */ /* 0x000fe2000ff1e03f */
[----:B------:R-:W-:Y:S01]  /*8d00*/  VIADD R6, R6, 0xffffffff ;  /* 0xffffffff06067836 */ /* 0x000fe20000000000 */
[----:B------:R-:W-:Y:S01]  /*8d10*/  R2UR UR5, R22 ;  /* 0x00000000160572ca */ /* 0x000fe200000e0000 */
[----:B------:R-:W-:Y:S01]  /*8d20*/  UIADD3 UR24, UP1, UR22, 0x1f0, URZ ;  /* 0x000001f016187890 */ /* 0x000fe2000ff3e03f */
[----:B------:R-:W-:Y:S01]  /*8d30*/  R2UR UR8, R8 ;  /* 0x00000000080872ca */ /* 0x000fe200000e0000 */
[----:B------:R-:W-:Y:S01]  /*8d40*/  UIADD3.X UR7, URZ, UR23, URZ, UP0, !UPT ;  /* 0x000000173f077290 */ /* 0x000fe200087fe43f */
[----:B------:R-:W-:Y:S01]  /*8d50*/  R2UR UR11, R20 ;  /* 0x00000000140b72ca */ /* 0x000fe200000e0000 */
[----:B------:R-:W-:Y:S01]  /*8d60*/  VIADD R9, R9, 0x1 ;  /* 0x0000000109097836 */ /* 0x000fe20000000000 */
[----:B------:R-:W-:Y:S01]  /*8d70*/  R2UR UR10, R23 ;  /* 0x00000000170a72ca */ /* 0x000fe200000e0000 */
[----:B------:R-:W-:Y:S01]  /*8d80*/  UIADD3.X UR25, URZ, UR23, URZ, UP1, !UPT ;  /* 0x000000173f197290 */ /* 0x000fe20008ffe43f */
[----:B------:R-:W-:Y:S01]  /*8d90*/  R2UR UR12, R16 ;  /* 0x00000000100c72ca */ /* 0x000fe200000e0000 */
[----:B------:R-:W-:Y:S01]  /*8da0*/  UMOV UR14, 0x0 ;  /* 0x00000000000e7882 */ /* 0x000fe20000000000 */
[----:B------:R-:W-:Y:S01]  /*8db0*/  R2UR UR19, R19 ;  /* 0x00000000131372ca */ /* 0x000fe200000e0000 */
[----:B------:R-:W-:Y:S01]  /*8dc0*/  UMOV UR15, 0x10000000 ;  /* 0x10000000000f7882 */ /* 0x000fe20000000000 */
[----:B------:R-:W-:Y:S01]  /*8dd0*/  ISETP.GT.AND P1, PT, R6, 0x1, PT ;  /* 0x000000010600780c */ /* 0x000fe20003f24270 */
[----:B------:R-:W-:Y:S01]  /*8de0*/  UIADD3 UR5, UR5, 0x100, URZ ;  /* 0x0000010005057890 */ /* 0x000fe2000fffe03f */
[----:B------:R-:W-:Y:S01]  /*8df0*/  ISETP.NE.AND P0, PT, R9, 0x5, PT ;  /* 0x000000050900780c */ /* 0x000fe20003f05270 */
[----:B------:R-:W-:Y:S01]  /*8e00*/  UIADD3 UR16, UR16, 0x28100, UR8 ;  /* 0x0002810010107890 */ /* 0x000fe2000fffe008 */
[----:B------:R-:W-:Y:S01]  /*8e10*/  VIADD R23, R23, 0x80 ;  /* 0x0000008017177836 */ /* 0x000fe20000000000 */
[----:B------:R-:W-:Y:S01]  /*8e20*/  UMOV UR26, 0x30000 ;  /* 0x00030000001a7882 */ /* 0x000fe20000000000 */
[----:B------:R-:W-:-:S02]  /*8e30*/  SEL R8, RZ, 0x1, P0 ;  /* 0x00000001ff087807 */ /* 0x000fc40000000000 */
[----:B------:R-:W-:Y:S01]  /*8e40*/  UMOV UR8, UR5 ;  /* 0x0000000500087c82 */ /* 0x000fe20008000000 */
[----:B------:R-:W-:Y:S01]  /*8e50*/  SEL R9, R9, RZ, P0 ;  /* 0x000000ff09097207 */ /* 0x000fe20000000000 */
[----:B------:R0:W-:Y:S01]  /*8e60*/  UTMALDG.3D [UR8], [UR6], desc[UR14] ;  /* 0x00000e08060075b4 */ /* 0x0001e20008011000 */
[----:B------:R-:W-:Y:S01]  /*8e70*/  LOP3.LUT R7, R7, R8, RZ, 0x3c, !PT ;  /* 0x0000000807077212 */ /* 0x000fe200078e3cff */
[----:B0-----:R-:W-:Y:S01]  /*8e80*/  UMOV UR11, UR19 ;  /* 0x00000013000b7c82 */ /* 0x001fe20008000000 */
[----:B------:R-:W-:Y:S02]  /*8e90*/  UMOV UR8, UR16 ;  /* 0x0000001000087c82 */ /* 0x000fe40008000000 */
[----:B------:R0:W-:Y:S02]  /*8ea0*/  UTMALDG.3D.MULTICAST [UR8], [UR24], UR26, desc[UR14] ;  /* 0x00000e08180073b4 */ /* 0x0001e4000801181a */
[----:B0-----:R-:W-:Y:S05]  /*8eb0*/  @P1 BRA `(.L_x_181) ;  /* 0xfffffffc00441947 */ /* 0x001fea000383ffff */
.L_x_178:
[----:B------:R-:W-:Y:S05]  /*8ec0*/  BSYNC B1 ;  /* 0x0000000000017941 */ /* 0x000fea0003800000 */
.L_x_177:
[----:B------:R-:W-:Y:S01]  /*8ed0*/  LOP3.LUT P1, RZ, R14, 0xff, RZ, 0xc0, !PT ;  /* 0x000000ff0eff7812 */ /* 0x000fe2000782c0ff */
[C---:B------:R-:W-:Y:S01]  /*8ee0*/  IMAD.IADD R17, R10.reuse, 0x1, R17 ;  /* 0x000000010a117824 */ /* 0x040fe200078e0211 */
[----:B------:R-:W-:Y:S01]  /*8ef0*/  ULDC.64 UR6, c[0x0][0x650] ;  /* 0x0001940000067ab9 */ /* 0x000fe20000000a00 */
[C---:B------:R-:W-:Y:S01]  /*8f00*/  ISETP.GE.U32.AND P2, PT, R10.reuse, 0x5, PT ;  /* 0x000000050a00780c */ /* 0x040fe20003f46070 */
[----:B------:R-:W-:Y:S01]  /*8f10*/  BSSY B1, `(.L_x_182) ;  /* 0x000006a000017945 */ /* 0x000fe20003800000 */
[----:B------:R-:W-:Y:S01]  /*8f20*/  IMAD.MOV.U32 R18, RZ, RZ, -0x1 ;  /* 0xffffffffff127424 */ /* 0x000fe200078e00ff */
[----:B------:R-:W-:Y:S01]  /*8f30*/  ISETP.GT.U32.AND P0, PT, R17, 0x4, PT ;  /* 0x000000041100780c */ /* 0x000fe20003f04070 */
[----:B------:R-:W-:Y:S01]  /*8f40*/  IMAD.MOV.U32 R16, RZ, RZ, -0x1 ;  /* 0xffffffffff107424 */ /* 0x000fe200078e00ff */
[----:B------:R-:W-:Y:S02]  /*8f50*/  PRMT R14, RZ, 0x7610, R14 ;  /* 0x00007610ff0e7816 */ /* 0x000fe4000000000e */
[----:B------:R-:W-:-:S03]  /*8f60*/  ISETP.LT.U32.AND P0, PT, R10, 0x5, P0 ;  /* 0x000000050a00780c */ /* 0x000fc60000701070 */
[----:B------:R-:W0:Y:S01]  /*8f70*/  @P1 S2R R7, SR_CgaCtaId ;  /* 0x0000000000071919 */ /* 0x000e220000008800 */
[----:B------:R-:W-:-:S04]  /*8f80*/  @P1 MOV R6, 0x400 ;  /* 0x0000040000061802 */ /* 0x000fc80000000f00 */
[----:B0-----:R-:W-:Y:S01]  /*8f90*/  @P1 LEA R8, R7, R6, 0x18 ;  /* 0x0000000607081211 */ /* 0x001fe200078ec0ff */
[----:B------:R-:W-:Y:S01]  /*8fa0*/  IMAD.WIDE.U32 R6, R17, -0x33333333, RZ ;  /* 0xcccccccd11067825 */ /* 0x000fe200078e00ff */
[----:B------:R-:W-:Y:S02]  /*8fb0*/  SEL R6, RZ, 0x1, !P0 ;  /* 0x00000001ff067807 */ /* 0x000fe40004000000 */
[----:B------:R0:W-:Y:S01]  /*8fc0*/  @P1 SYNCS.ARRIVE.TRANS64.A1T0 RZ, [R8+URZ+0x68], RZ ;  /* 0x000068ff08ff19a7 */ /* 0x0001e2000810003f */
[----:B------:R-:W-:Y:S02]  /*8fd0*/  IADD3 R2, P1, R2, UR20, RZ ;  /* 0x0000001402027c10 */ /* 0x000fe4000ff3e0ff */
[----:B------:R-:W-:Y:S01]  /*8fe0*/  LOP3.LUT R5, R5, R6, RZ, 0x3c, !PT ;  /* 0x0000000605057212 */ /* 0x000fe200078e3cff */
[----:B------:R-:W-:Y:S01]  /*8ff0*/  IMAD.MOV.U32 R6, RZ, RZ, -0x1 ;  /* 0xffffffffff067424 */ /* 0x000fe200078e00ff */
[----:B------:R-:W-:Y:S02]  /*9000*/  IADD3.X R3, R3, UR13, RZ, P1, !PT ;  /* 0x0000000d03037c10 */ /* 0x000fe40008ffe4ff */
[----:B------:R-:W-:-:S02]  /*9010*/  ISETP.GE.U32.AND P0, PT, R2, UR6, PT ;  /* 0x0000000602007c0c */ /* 0x000fc4000bf06070 */
[----:B0-----:R-:W-:Y:S02]  /*9020*/  SHF.R.U32.HI R8, RZ, 0x2, R7 ;  /* 0x00000002ff087819 */ /* 0x001fe40000011607 */
[----:B------:R-:W-:Y:S02]  /*9030*/  ISETP.GE.U32.AND.EX P0, PT, R3, UR7, PT, P0 ;  /* 0x0000000703007c0c */ /* 0x000fe4000bf06100 */
[----:B------:R-:W-:Y:S01]  /*9040*/  @P2 LOP3.LUT R5, R5, 0x1, R8, 0x78, !PT ;  /* 0x0000000105052812 */ /* 0x000fe200078e7808 */
[----:B------:R-:W-:Y:S01]  /*9050*/  IMAD R17, R8, -0x5, R17 ;  /* 0xfffffffb08117824 */ /* 0x000fe200078e0211 */
[----:B------:R-:W-:-:S09]  /*9060*/  PRMT R7, RZ, 0x7610, R7 ;  /* 0x00007610ff077816 */ /* 0x000fd20000000007 */
[----:B------:R-:W-:Y:S05]  /*9070*/  @P0 BRA `(.L_x_183) ;  /* 0x00000004004c0947 */ /* 0x000fea0003800000 */
[----:B------:R-:W0:Y:S01]  /*9080*/  S2R R18, SR_CTAID.X ;  /* 0x0000000000127919 */ /* 0x000e220000002500 */
[----:B------:R-:W-:Y:S01]  /*9090*/  ULDC.64 UR6, c[0x0][0x628] ;  /* 0x00018a0000067ab9 */ /* 0x000fe20000000a00 */
[----:B------:R-:W-:Y:S01]  /*90a0*/  ULDC UR8, c[0x0][0x630] ;  /* 0x00018c0000087ab9 */ /* 0x000fe20000000800 */
[----:B------:R-:W-:Y:S01]  /*90b0*/  ISETP.NE.U32.AND P0, PT, RZ, UR6, PT ;  /* 0x00000006ff007c0c */ /* 0x000fe2000bf05070 */
[----:B------:R-:W1:Y:S01]  /*90c0*/  S2R R19, SR_CTAID.Y ;  /* 0x0000000000137919 */ /* 0x000e620000002600 */
[----:B------:R-:W-:Y:S01]  /*90d0*/  ULDC UR9, c[0x0][0x150] ;  /* 0x0000540000097ab9 */ /* 0x000fe20000000800 */
[----:B------:R-:W-:Y:S01]  /*90e0*/  IMAD.MOV.U32 R6, RZ, RZ, R2 ;  /* 0x000000ffff067224 */ /* 0x000fe200078e0002 */
[----:B------:R-:W-:Y:S01]  /*90f0*/  ISETP.NE.AND.EX P0, PT, RZ, UR7, PT, P0 ;  /* 0x00000007ff007c0c */ /* 0x000fe2000bf05300 */
[----:B------:R-:W-:Y:S01]  /*9100*/  IMAD.MOV.U32 R7, RZ, RZ, R3 ;  /* 0x000000ffff077224 */ /* 0x000fe200078e0003 */
[----:B0-----:R-:W-:-:S11]  /*9110*/  I2FP.F32.U32 R20, R18 ;  /* 0x0000001200147245 */ /* 0x001fd60000201000 */
[----:B------:R-:W-:Y:S05]  /*9120*/  @!P0 BRA `(.L_x_184) ;  /* 0x0000000000288947 */ /* 0x000fea0003800000 */
[----:B------:R-:W-:Y:S02]  /*9130*/  ULDC UR5, c[0x0][0x634] ;  /* 0x00018d0000057ab9 */ /* 0x000fe40000000800 */
[----:B------:R-:W-:-:S05]  /*9140*/  IADD3 R7, P0, R2, UR5, RZ ;  /* 0x0000000502077c10 */ /* 0x000fca000ff1e0ff */
[----:B------:R-:W-:-:S04]  /*9150*/  IMAD.X R21, RZ, RZ, R3, P0 ;  /* 0x000000ffff157224 */ /* 0x000fc800000e0603 */
[----:B------:R-:W-:-:S04]  /*9160*/  IMAD.WIDE.U32 R8, R21, UR6, RZ ;  /* 0x0000000615087c25 */ /* 0x000fc8000f8e00ff */
[----:B------:R-:W-:-:S04]  /*9170*/  IMAD.WIDE.U32 R8, P0, R7, UR7, R8 ;  /* 0x0000000707087c25 */ /* 0x000fc8000f800008 */
[----:B------:R-:W-:-:S04]  /*9180*/  IMAD.WIDE.U32 R6, R7, UR6, RZ ;  /* 0x0000000607067c25 */ /* 0x000fc8000f8e00ff */
[----:B------:R-:W-:Y:S01]  /*9190*/  IMAD.MOV.U32 R6, RZ, RZ, R9 ;  /* 0x000000ffff067224 */ /* 0x000fe200078e0009 */
[----:B------:R-:W-:Y:S01]  /*91a0*/  IADD3 RZ, P1, R7, R8, RZ ;  /* 0x0000000807ff7210 */ /* 0x000fe20007f3e0ff */
[----:B------:R-:W-:-:S04]  /*91b0*/  IMAD.X R7, RZ, RZ, RZ, P0 ;  /* 0x000000ffff077224 */ /* 0x000fc800000e06ff */
[----:B------:R-:W-:-:S08]  /*91c0*/  IMAD.WIDE.U32.X R6, R21, UR7, R6, P1 ;  /* 0x0000000715067c25 */ /* 0x000fd000088e0406 */
.L_x_184:
[--C-:B------:R-:W-:Y:S01]  /*91d0*/  SHF.R.U64 R16, R6, UR8, R7.reuse ;  /* 0x0000000806107c19 */ /* 0x100fe20008001207 */
[----:B------:R-:W-:Y:S01]  /*91e0*/  FMUL R20, R20, UR9 ;  /* 0x0000000914147c20 */ /* 0x000fe20008400000 */
[----:B------:R-:W0:Y:S01]  /*91f0*/  LDC R21, c[0x0][0x144] ;  /* 0x00005100ff157b82 */ /* 0x000e220000000800 */
[----:B-1----:R-:W-:Y:S01]  /*9200*/  I2FP.F32.U32 R8, R19 ;  /* 0x0000001300087245 */ /* 0x002fe20000201000 */
[----:B------:R-:W-:Y:S01]  /*9210*/  ULDC UR5, c[0x0][0x154] ;  /* 0x0000550000057ab9 */ /* 0x000fe20000000800 */
[----:B------:R-:W-:Y:S01]  /*9220*/  SHF.R.U32.HI R6, RZ, UR8, R7 ;  /* 0x00000008ff067c19 */ /* 0x000fe20008011607 */
[----:B------:R-:W-:Y:S01]  /*9230*/  ULDC.64 UR6, c[0x0][0x620] ;  /* 0x0001880000067ab9 */ /* 0x000fe20000000a00 */
[----:B------:R-:W-:Y:S01]  /*9240*/  IADD3 R7, P0, RZ, -R16, RZ ;  /* 0x80000010ff077210 */ /* 0x000fe20007f1e0ff */
[----:B------:R-:W1:Y:S01]  /*9250*/  F2I.U32.TRUNC.NTZ R20, R20 ;  /* 0x0000001400147305 */ /* 0x000e62000020f000 */
[----:B------:R-:W-:Y:S01]  /*9260*/  FMUL R8, R8, UR5 ;  /* 0x0000000508087c20 */ /* 0x000fe20008400000 */
[----:B------:R-:W2:Y:S01]  /*9270*/  LDC R22, c[0x0][0x148] ;  /* 0x00005200ff167b82 */ /* 0x000ea20000000800 */
[----:B------:R-:W-:Y:S01]  /*9280*/  ULDC UR5, c[0x0][0x618] ;  /* 0x0001860000057ab9 */ /* 0x000fe20000000800 */
[----:B------:R-:W-:-:S04]  /*9290*/  IMAD.X R6, RZ, RZ, ~R6, P0 ;  /* 0x000000ffff067224 */ /* 0x000fc800000e0e06 */
[----:B------:R-:W-:Y:S01]  /*92a0*/  IMAD R6, R6, UR6, RZ ;  /* 0x0000000606067c24 */ /* 0x000fe2000f8e02ff */
[----:B------:R-:W3:Y:S03]  /*92b0*/  F2I.U32.TRUNC.NTZ R8, R8 ;  /* 0x0000000800087305 */ /* 0x000ee6000020f000 */
[C---:B------:R-:W-:Y:S02]  /*92c0*/  IMAD R9, R7.reuse, UR7, R6 ;  /* 0x0000000707097c24 */ /* 0x040fe4000f8e0206 */
[----:B------:R-:W-:Y:S01]  /*92d0*/  IMAD.WIDE.U32 R6, R7, UR6, R2 ;  /* 0x0000000607067c25 */ /* 0x000fe2000f8e0002 */
[----:B------:R-:W-:Y:S02]  /*92e0*/  ULDC.64 UR6, c[0x0][0x640] ;  /* 0x0001900000067ab9 */ /* 0x000fe40000000a00 */
[----:B------:R-:W-:Y:S01]  /*92f0*/  ISETP.NE.U32.AND P0, PT, RZ, UR6, PT ;  /* 0x00000006ff007c0c */ /* 0x000fe2000bf05070 */
[----:B-1----:R-:W-:-:S02]  /*9300*/  IMAD.MOV R20, RZ, RZ, -R20 ;  /* 0x000000ffff147224 */ /* 0x002fc400078e0a14 */
[----:B------:R-:W-:Y:S01]  /*9310*/  IMAD.IADD R7, R7, 0x1, R9 ;  /* 0x0000000107077824 */ /* 0x000fe200078e0209 */
[----:B------:R-:W-:Y:S01]  /*9320*/  ISETP.NE.AND.EX P0, PT, RZ, UR7, PT, P0 ;  /* 0x00000007ff007c0c */ /* 0x000fe2000bf05300 */
[----:B0-----:R-:W-:-:S03]  /*9330*/  IMAD R18, R21, R20, R18 ;  /* 0x0000001415127224 */ /* 0x001fc600078e0212 */
[--C-:B------:R-:W-:Y:S01]  /*9340*/  SHF.R.U64 R20, R6, UR5, R7.reuse ;  /* 0x0000000506147c19 */ /* 0x100fe20008001207 */
[----:B---3--:R-:W-:Y:S01]  /*9350*/  IMAD.MOV R6, RZ, RZ, -R8 ;  /* 0x000000ffff067224 */ /* 0x008fe200078e0a08 */
[----:B------:R-:W-:Y:S01]  /*9360*/  SHF.R.U32.HI R7, RZ, UR5, R7 ;  /* 0x00000005ff077c19 */ /* 0x000fe20008011607 */
[----:B------:R-:W-:Y:S02]  /*9370*/  ULDC UR5, c[0x0][0x608] ;  /* 0x0001820000057ab9 */ /* 0x000fe40000000800 */
[----:B--2---:R-:W-:Y:S01]  /*9380*/  @P3 IMAD R18, R22, R6, R19 ;  /* 0x0000000616123224 */ /* 0x004fe200078e0213 */
[--C-:B------:R-:W-:Y:S02]  /*9390*/  SHF.R.U64 R22, R20, UR5, R7.reuse ;  /* 0x0000000514167c19 */ /* 0x100fe40008001207 */
[----:B------:R-:W-:Y:S01]  /*93a0*/  SHF.R.U32.HI R7, RZ, UR5, R7 ;  /* 0x00000005ff077c19 */ /* 0x000fe20008011607 */
[----:B------:R-:W-:-:S03]  /*93b0*/  ULDC UR5, c[0x0][0x658] ;  /* 0x0001960000057ab9 */ /* 0x000fc60000000800 */
[--C-:B------:R-:W-:Y:S02]  /*93c0*/  SHF.R.U64 R19, R22, UR5, R7.reuse ;  /* 0x0000000516137c19 */ /* 0x100fe40008001207 */
[----:B------:R-:W-:-:S03]  /*93d0*/  SHF.R.U32.HI R21, RZ, UR5, R7 ;  /* 0x00000005ff157c19 */ /* 0x000fc60008011607 */
[----:B------:R-:W-:Y:S02]  /*93e0*/  IMAD.MOV.U32 R8, RZ, RZ, R19 ;  /* 0x000000ffff087224 */ /* 0x000fe400078e0013 */
[----:B------:R-:W-:Y:S01]  /*93f0*/  IMAD.MOV.U32 R7, RZ, RZ, R21 ;  /* 0x000000ffff077224 */ /* 0x000fe200078e0015 */
[----:B------:R-:W-:Y:S06]  /*9400*/  @!P0 BRA `(.L_x_185) ;  /* 0x00000000002c8947 */ /* 0x000fec0003800000 */
        /* <DEDUP_REMOVED lines=9> */
[----:B------:R-:W-:-:S04]  /*94a0*/  IMAD.WIDE.U32.X R6, R21, UR7, R6, P1 ;  /* 0x0000000715067c25 */ /* 0x000fc800088e0406 */
[----:B------:R-:W-:-:S07]  /*94b0*/  IMAD.MOV.U32 R8, RZ, RZ, R6 ;  /* 0x000000ffff087224 */ /* 0x000fce00078e0006 */
.L_x_185:
[----:B------:R-:W-:Y:S01]  /*94c0*/  ULDC UR5, c[0x0][0x648] ;  /* 0x0001920000057ab9 */ /* 0x000fe20000000800 */
[----:B------:R-:W-:Y:S01]  /*94d0*/  LOP3.LUT R6, R22, UR17, RZ, 0xc0, !PT ;  /* 0x0000001116067c12 */ /* 0x000fe2000f8ec0ff */
[----:B------:R-:W-:Y:S01]  /*94e0*/  ULDC UR6, c[0x0][0x610] ;  /* 0x0001840000067ab9 */ /* 0x000fe20000000800 */
[----:B------:R-:W-:Y:S01]  /*94f0*/  SHF.R.U64 R7, R8, UR5, R7 ;  /* 0x0000000508077c19 */ /* 0x000fe20008001207 */
[----:B------:R-:W-:Y:S01]  /*9500*/  ULDC UR5, c[0x0][0x638] ;  /* 0x00018e0000057ab9 */ /* 0x000fe20000000800 */
[----:B------:R-:W-:-:S03]  /*9510*/  LOP3.LUT R20, R20, UR4, RZ, 0xc0, !PT ;  /* 0x0000000414147c12 */ /* 0x000fc6000f8ec0ff */
[----:B------:R-:W-:Y:S02]  /*9520*/  IMAD.MOV R8, RZ, RZ, -R7 ;  /* 0x000000ffff087224 */ /* 0x000fe400078e0a07 */
[----:B------:R-:W-:Y:S02]  /*9530*/  IMAD R7, R7, UR18, R6 ;  /* 0x0000001207077c24 */ /* 0x000fe4000f8e0206 */
[----:B------:R-:W-:Y:S01]  /*9540*/  IMAD R19, R8, UR5, R19 ;  /* 0x0000000508137c24 */ /* 0x000fe2000f8e0213 */
[----:B------:R-:W-:Y:S01]  /*9550*/  ULDC UR5, c[0x0][0x600] ;  /* 0x0001800000057ab9 */ /* 0x000fe20000000800 */
[----:B------:R-:W-:Y:S02]  /*9560*/  IMAD R18, R7, UR6, R18 ;  /* 0x0000000607127c24 */ /* 0x000fe4000f8e0212 */
[----:B------:R-:W-:Y:S02]  /*9570*/  IMAD R19, R19, UR5, R20 ;  /* 0x0000000513137c24 */ /* 0x000fe4000f8e0214 */
[----:B------:R-:W-:-:S03]  /*9580*/  IMAD.MOV.U32 R7, RZ, RZ, 0x1 ;  /* 0x00000001ff077424 */ /* 0x000fc600078e00ff */
[----:B------:R-:W-:Y:S02]  /*9590*/  SEL R6, R19, R18, !P3 ;  /* 0x0000001213067207 */ /* 0x000fe40005800000 */
[----:B------:R-:W-:-:S07]  /*95a0*/  SEL R18, R18, R19, !P3 ;  /* 0x0000001312127207 */ /* 0x000fce0005800000 */
.L_x_183:
[----:B------:R-:W-:Y:S05]  /*95b0*/  BSYNC B1 ;  /* 0x0000000000017941 */ /* 0x000fea0003800000 */
.L_x_182:
[----:B------:R-:W-:-:S13]  /*95c0*/  LOP3.LUT P0, RZ, R7, 0xff, RZ, 0xc0, !PT ;  /* 0x000000ff07ff7812 */ /* 0x000fda000780c0ff */
[----:B------:R-:W-:Y:S05]  /*95d0*/  @P0 BRA `(.L_x_186) ;  /* 0xfffffff400480947 */ /* 0x000fea000383ffff */
[----:B------:R-:W-:Y:S05]  /*95e0*/  BSYNC B0 ;  /* 0x0000000000007941 */ /* 0x000fea0003800000 */
.L_x_175:
[----:B------:R-:W-:-:S03]  /*95f0*/  UMOV UR5, 0xffffffff ;  /* 0xffffffff00057882 */ /* 0x000fc60000000000 */
[----:B------:R-:W-:Y:S05]  /*9600*/  BRA.DIV UR5, `(.L_x_187) ;  /* 0x0000000605407947 */ /* 0x000fea000b800000 */
[----:B------:R-:W-:-:S13]  /*9610*/  ELECT P0, URZ, PT ;  /* 0x00000000003f782f */ /* 0x000fda0003800000 */
.L_x_202:
[----:B------:R-:W-:Y:S04]  /*9620*/  BSSY B0, `(.L_x_188) ;  /* 0x0000034000007945 */ /* 0x000fe80003800000 */
[----:B------:R-:W-:Y:S05]  /*9630*/  @!P0 BRA `(.L_x_189) ;  /* 0x0000000000c88947 */ /* 0x000fea0003800000 */
[----:B------:R-:W-:-:S04]  /*9640*/  LOP3.LUT R4, R4, 0x2, RZ, 0xfc, !PT ;  /* 0x0000000204047812 */ /* 0x000fc800078efcff */
[----:B------:R-:W-:-:S13]  /*9650*/  ISETP.NE.AND P0, PT, R4, 0x3, PT ;  /* 0x000000030400780c */ /* 0x000fda0003f05270 */
[----:B------:R-:W-:Y:S05]  /*9660*/  @!P0 BRA `(.L_x_190) ;  /* 0x0000000000048947 */ /* 0x000fea0003800000 */
[----:B------:R-:W-:Y:S01]  /*9670*/  BPT.TRAP 0x1 ;  /* 0x000000040000795c */ /* 0x000fe20000300000 */
.L_x_190:
[----:B------:R-:W0:Y:S01]  /*9680*/  S2R R3, SR_CgaCtaId ;  /* 0x0000000000037919 */ /* 0x000e220000008800 */
[----:B------:R-:W-:-:S04]  /*9690*/  MOV R0, 0x400 ;  /* 0x0000040000007802 */ /* 0x000fc80000000f00 */
[----:B0-----:R-:W-:Y:S02]  /*96a0*/  LEA R0, R3, R0, 0x18 ;  /* 0x0000000003007211 */ /* 0x001fe400078ec0ff */
[----:B------:R-:W-:-:S03]  /*96b0*/  SHF.L.U32 R3, R5, 0x1f, RZ ;  /* 0x0000001f05037819 */ /* 0x000fc600000006ff */
[----:B------:R-:W-:-:S04]  /*96c0*/  VIADD R0, R0, 0x28 ;  /* 0x0000002800007836 */ /* 0x000fc80000000000 */
[C---:B------:R-:W-:Y:S02]  /*96d0*/  IMAD R6, R17.reuse, 0x8, R0 ;  /* 0x0000000811067824 */ /* 0x040fe400078e0200 */
[----:B------:R-:W-:Y:S02]  /*96e0*/  VIADD R17, R17, 0x1 ;  /* 0x0000000111117836 */ /* 0x000fe40000000000 */
[----:B------:R-:W0:Y:S03]  /*96f0*/  SYNCS.PHASECHK.TRANS64.TRYWAIT P0, [R6+URZ], R3 ;  /* 0x00000003060075a7 */ /* 0x000e26000800017f */
[----:B------:R-:W-:-:S04]  /*9700*/  ISETP.NE.AND P1, PT, R17, 0x5, PT ;  /* 0x000000051100780c */ /* 0x000fc80003f25270 */
[----:B------:R-:W-:Y:S02]  /*9710*/  SEL R2, RZ, 0x1, P1 ;  /* 0x00000001ff027807 */ /* 0x000fe40000800000 */
[----:B------:R-:W-:Y:S02]  /*9720*/  SEL R17, R17, RZ, P1 ;  /* 0x000000ff11117207 */ /* 0x000fe40000800000 */
[----:B------:R-:W-:-:S03]  /*9730*/  LOP3.LUT R8, R5, R2, RZ, 0x3c, !PT ;  /* 0x0000000205087212 */ /* 0x000fc600078e3cff */
[----:B------:R-:W-:Y:S01]  /*9740*/  IMAD R7, R17, 0x8, R0 ;  /* 0x0000000811077824 */ /* 0x000fe200078e0200 */
[----:B------:R-:W-:Y:S01]  /*9750*/  SHF.L.U32 R4, R8, 0x1f, RZ ;  /* 0x0000001f08047819 */ /* 0x000fe200000006ff */
[----:B0-----:R-:W-:Y:S06]  /*9760*/  @!P0 BRA `(.L_x_191) ;  /* 0x0000000400088947 */ /* 0x001fec0003800000 */
.L_x_203:
[----:B------:R-:W1:Y:S01]  /*9770*/  SYNCS.PHASECHK.TRANS64.TRYWAIT P0, [R7+URZ], R4 ;  /* 0x00000004070075a7 */ /* 0x000e62000800017f */
[----:B------:R-:W-:-:S05]  /*9780*/  VIADD R2, R17, 0x1 ;  /* 0x0000000111027836 */ /* 0x000fca0000000000 */
[----:B------:R-:W-:-:S04]  /*9790*/  ISETP.NE.AND P1, PT, R2, 0x5, PT ;  /* 0x000000050200780c */ /* 0x000fc80003f25270 */
[----:B0-----:R-:W-:Y:S02]  /*97a0*/  SEL R3, RZ, 0x1, P1 ;  /* 0x00000001ff037807 */ /* 0x001fe40000800000 */
[----:B------:R-:W-:Y:S02]  /*97b0*/  SEL R9, R2, RZ, P1 ;  /* 0x000000ff02097207 */ /* 0x000fe40000800000 */
[----:B------:R-:W-:-:S03]  /*97c0*/  LOP3.LUT R8, R8, R3, RZ, 0x3c, !PT ;  /* 0x0000000308087212 */ /* 0x000fc600078e3cff */
[----:B------:R-:W-:Y:S01]  /*97d0*/  IMAD R10, R9, 0x8, R0 ;  /* 0x00000008090a7824 */ /* 0x000fe200078e0200 */
[----:B------:R-:W-:Y:S01]  /*97e0*/  SHF.L.U32 R5, R8, 0x1f, RZ ;  /* 0x0000001f08057819 */ /* 0x000fe200000006ff */
[----:B-1----:R-:W-:Y:S06]  /*97f0*/  @!P0 BRA `(.L_x_192) ;  /* 0x0000000000f88947 */ /* 0x002fec0003800000 */
.L_x_204:
[----:B------:R-:W1:Y:S01]  /*9800*/  SYNCS.PHASECHK.TRANS64.TRYWAIT P0, [R10+URZ], R5 ;  /* 0x000000050a0075a7 */ /* 0x000e62000800017f */
[----:B------:R-:W-:-:S05]  /*9810*/  VIADD R2, R9, 0x1 ;  /* 0x0000000109027836 */ /* 0x000fca0000000000 */
[----:B------:R-:W-:-:S04]  /*9820*/  ISETP.NE.AND P1, PT, R2, 0x5, PT ;  /* 0x000000050200780c */ /* 0x000fc80003f25270 */
[----:B------:R-:W-:Y:S02]  /*9830*/  SEL R3, RZ, 0x1, P1 ;  /* 0x00000001ff037807 */ /* 0x000fe40000800000 */
[----:B0-----:R-:W-:Y:S02]  /*9840*/  SEL R7, R2, RZ, P1 ;  /* 0x000000ff02077207 */ /* 0x001fe40000800000 */
[----:B------:R-:W-:-:S03]  /*9850*/  LOP3.LUT R9, R8, R3, RZ, 0x3c, !PT ;  /* 0x0000000308097212 */ /* 0x000fc600078e3cff */
[----:B------:R-:W-:Y:S01]  /*9860*/  IMAD R11, R7, 0x8, R0 ;  /* 0x00000008070b7824 */ /* 0x000fe200078e0200 */
[----:B------:R-:W-:Y:S01]  /*9870*/  SHF.L.U32 R6, R9, 0x1f, RZ ;  /* 0x0000001f09067819 */ /* 0x000fe200000006ff */
[----:B-1----:R-:W-:Y:S06]  /*9880*/  @!P0 BRA `(.L_x_193) ;  /* 0x0000000000e88947 */ /* 0x002fec0003800000 */
.L_x_205:
[----:B------:R-:W1:Y:S01]  /*9890*/  SYNCS.PHASECHK.TRANS64.TRYWAIT P0, [R11+URZ], R6 ;  /* 0x000000060b0075a7 */ /* 0x000e62000800017f */
[----:B------:R-:W-:-:S05]  /*98a0*/  VIADD R2, R7, 0x1 ;  /* 0x0000000107027836 */ /* 0x000fca0000000000 */
[----:B------:R-:W-:-:S04]  /*98b0*/  ISETP.NE.AND P1, PT, R2, 0x5, PT ;  /* 0x000000050200780c */ /* 0x000fc80003f25270 */
[----:B------:R-:W-:Y:S02]  /*98c0*/  SEL R4, RZ, 0x1, P1 ;  /* 0x00000001ff047807 */ /* 0x000fe40000800000 */
[----:B------:R-:W-:Y:S02]  /*98d0*/  SEL R3, R2, RZ, P1 ;  /* 0x000000ff02037207 */ /* 0x000fe40000800000 */
[----:B------:R-:W-:Y:S01]  /*98e0*/  LOP3.LUT R4, R9, R4, RZ, 0x3c, !PT ;  /* 0x0000000409047212 */ /* 0x000fe200078e3cff */
[----:B-1----:R-:W-:Y:S06]  /*98f0*/  @!P0 BRA `(.L_x_194) ;  /* 0x0000000000e08947 */ /* 0x002fec0003800000 */
.L_x_206:
[----:B------:R-:W-:Y:S01]  /*9900*/  IMAD R3, R3, 0x8, R0 ;  /* 0x0000000803037824 */ /* 0x000fe200078e0200 */
[----:B------:R-:W-:-:S07]  /*9910*/  SHF.L.U32 R0, R4, 0x1f, RZ ;  /* 0x0000001f04007819 */ /* 0x000fce00000006ff */
.L_x_195:
[----:B--2---:R2:W3:Y:S02]  /*9920*/  SYNCS.PHASECHK.TRANS64.TRYWAIT P0, [R3+URZ], R0 ;  /* 0x00000000030075a7 */ /* 0x0044e4000800017f */
[----:B---3--:R-:W-:Y:S05]  /*9930*/  @!P0 NANOSLEEP.SYNCS 0x989680 ;  /* 0x009896800000895d */ /* 0x008fea0003900000 */
[----:B------:R-:W3:Y:S02]  /*9940*/  @!P0 SYNCS.PHASECHK.TRANS64 P0, [R3+URZ], R0 ;  /* 0x00000000030085a7 */ /* 0x000ee4000800007f */
[----:B---3--:R-:W-:Y:S05]  /*9950*/  @!P0 BRA `(.L_x_195) ;  /* 0xfffffffc00f08947 */ /* 0x008fea000383ffff */
.L_x_189:
[----:B------:R-:W-:Y:S05]  /*9960*/  BSYNC B0 ;  /* 0x0000000000007941 */ /* 0x000fea0003800000 */
.L_x_188:
[----:B------:R-:W-:Y:S05]  /*9970*/  EXIT ;  /* 0x000000000000794d */ /* 0x000fea0003800000 */
.L_x_21:
[----:B-1----:R-:W-:-:S04]  /*9980*/  IMAD.U32 R13, RZ, RZ, UR6 ;  /* 0x00000006ff0d7e24 */ /* 0x002fc8000f8e00ff */
[----:B------:R1:W4:Y:S03]  /*9990*/  SYNCS.PHASECHK.TRANS64.TRYWAIT P0, [R13+URZ], R12 ;  /* 0x0000000c0d0075a7 */ /* 0x000326000800017f */
[----:B----4-:R-:W-:Y:S05]  /*99a0*/  @!P0 NANOSLEEP.SYNCS 0x989680 ;  /* 0x009896800000895d */ /* 0x010fea0003900000 */
[----:B------:R-:W4:Y:S02]  /*99b0*/  @!P0 SYNCS.PHASECHK.TRANS64 P0, [R13+URZ], R12 ;  /* 0x0000000c0d0085a7 */ /* 0x000f24000800007f */
[----:B----4-:R-:W-:Y:S05]  /*99c0*/  @!P0 BRA `(.L_x_21) ;  /* 0xfffffffc00ec8947 */ /* 0x010fea000383ffff */
[----:B------:R-:W-:Y:S05]  /*99d0*/  BRA `(.L_x_20) ;  /* 0xffffff7c00907947 */ /* 0x000fea000383ffff */
.L_x_27:
[----:B-1----:R-:W-:-:S04]  /*99e0*/  IMAD.U32 R15, RZ, RZ, UR13 ;  /* 0x0000000dff0f7e24 */ /* 0x002fc8000f8e00ff */
[----:B------:R1:W4:Y:S03]  /*99f0*/  SYNCS.PHASECHK.TRANS64.TRYWAIT P0, [R15+URZ], R14 ;  /* 0x0000000e0f0075a7 */ /* 0x000326000800017f */
[----:B----4-:R-:W-:Y:S05]  /*9a00*/  @!P0 NANOSLEEP.SYNCS 0x989680 ;  /* 0x009896800000895d */ /* 0x010fea0003900000 */
[----:B------:R-:W4:Y:S02]  /*9a10*/  @!P0 SYNCS.PHASECHK.TRANS64 P0, [R15+URZ], R14 ;  /* 0x0000000e0f0085a7 */ /* 0x000f24000800007f */
[----:B----4-:R-:W-:Y:S05]  /*9a20*/  @!P0 BRA `(.L_x_27) ;  /* 0xfffffffc00ec8947 */ /* 0x010fea000383ffff */
[----:B------:R-:W-:Y:S05]  /*9a30*/  BRA `(.L_x_26) ;  /* 0xffffff8800447947 */ /* 0x000fea000383ffff */
.L_x_176:
[----:B------:R-:W-:Y:S01]  /*9a40*/  BSSY B1, `(.L_x_196) ;  /* 0x0000006000017945 */ /* 0x000fe20003800000 */
[----:B------:R-:W-:-:S07]  /*9a50*/  IMAD.MOV.U32 R7, RZ, RZ, -0x1 ;  /* 0xffffffffff077424 */ /* 0x000fce00078e00ff */
[----:B------:R-:W-:Y:S05]  /*9a60*/  WARPSYNC.COLLECTIVE R7, `(.L_x_197) ;  /* 0x00000000070c7348 */ /* 0x000fea0003c00000 */
[----:B------:R-:W-:Y:S02]  /*9a70*/  ELECT P0, UR62, PT ;  /* 0x00000000003e782f */ /* 0x000fe40003800000 */
[----:B------:R-:W-:Y:S01]  /*9a80*/  MOV R7, UR62 ;  /* 0x0000003e00077c02 */ /* 0x000fe20008000f00 */
[----:B------:R-:W-:Y:S10]  /*9a90*/  ENDCOLLECTIVE ;  /* 0x000000000000791b */ /* 0x000ff40003800000 */
.L_x_197:
[----:B------:R-:W-:Y:S05]  /*9aa0*/  BSYNC B1 ;  /* 0x0000000000017941 */ /* 0x000fea0003800000 */
.L_x_196:
[----:B------:R-:W-:Y:S05]  /*9ab0*/  BRA `(.L_x_198) ;  /* 0xfffffff0001c7947 */ /* 0x000fea000383ffff */
.L_x_179:
[----:B0-----:R0:W1:Y:S02]  /*9ac0*/  SYNCS.PHASECHK.TRANS64.TRYWAIT P0, [R21+URZ+0x28], R8 ;  /* 0x00002808150075a7 */ /* 0x001064000800017f */
[----:B-1----:R-:W-:Y:S05]  /*9ad0*/  @!P0 NANOSLEEP.SYNCS 0x989680 ;  /* 0x009896800000895d */ /* 0x002fea0003900000 */
[----:B------:R-:W1:Y:S02]  /*9ae0*/  @!P0 SYNCS.PHASECHK.TRANS64 P0, [R21+URZ+0x28], R8 ;  /* 0x00002808150085a7 */ /* 0x000e64000800007f */
[----:B-1----:R-:W-:Y:S05]  /*9af0*/  @!P0 BRA `(.L_x_179) ;  /* 0xfffffffc00f08947 */ /* 0x002fea000383ffff */
[----:B------:R-:W-:Y:S05]  /*9b00*/  BRA `(.L_x_199) ;  /* 0xfffffff000547947 */ /* 0x000fea000383ffff */
.L_x_187:
[----:B------:R-:W-:Y:S01]  /*9b10*/  BSSY B0, `(.L_x_200) ;  /* 0x0000006000007945 */ /* 0x000fe20003800000 */
[----:B------:R-:W-:-:S07]  /*9b20*/  IMAD.MOV.U32 R7, RZ, RZ, -0x1 ;  /* 0xffffffffff077424 */ /* 0x000fce00078e00ff */
[----:B------:R-:W-:Y:S05]  /*9b30*/  WARPSYNC.COLLECTIVE R7, `(.L_x_201) ;  /* 0x00000000070c7348 */ /* 0x000fea0003c00000 */
[----:B------:R-:W-:Y:S02]  /*9b40*/  ELECT P0, UR62, PT ;  /* 0x00000000003e782f */ /* 0x000fe40003800000 */
[----:B------:R-:W-:Y:S01]  /*9b50*/  MOV R7, UR62 ;  /* 0x0000003e00077c02 */ /* 0x000fe20008000f00 */
[----:B------:R-:W-:Y:S10]  /*9b60*/  ENDCOLLECTIVE ;  /* 0x000000000000791b */ /* 0x000ff40003800000 */
.L_x_201:
[----:B------:R-:W-:Y:S05]  /*9b70*/  BSYNC B0 ;  /* 0x0000000000007941 */ /* 0x000fea0003800000 */
.L_x_200:
[----:B------:R-:W-:Y:S05]  /*9b80*/  BRA `(.L_x_202) ;  /* 0xfffffff800a47947 */ /* 0x000fea000383ffff */
.L_x_191:
[----:B0-----:R0:W1:Y:S02]  /*9b90*/  SYNCS.PHASECHK.TRANS64.TRYWAIT P0, [R6+URZ], R3 ;  /* 0x00000003060075a7 */ /* 0x001064000800017f */
[----:B-1----:R-:W-:Y:S05]  /*9ba0*/  @!P0 NANOSLEEP.SYNCS 0x989680 ;  /* 0x009896800000895d */ /* 0x002fea0003900000 */
[----:B------:R-:W1:Y:S02]  /*9bb0*/  @!P0 SYNCS.PHASECHK.TRANS64 P0, [R6+URZ], R3 ;  /* 0x00000003060085a7 */ /* 0x000e64000800007f */
[----:B-1----:R-:W-:Y:S05]  /*9bc0*/  @!P0 BRA `(.L_x_191) ;  /* 0xfffffffc00f08947 */ /* 0x002fea000383ffff */
[----:B------:R-:W-:Y:S05]  /*9bd0*/  BRA `(.L_x_203) ;  /* 0xfffffff800e47947 */ /* 0x000fea000383ffff */
.L_x_192:
[----:B0-----:R0:W1:Y:S02]  /*9be0*/  SYNCS.PHASECHK.TRANS64.TRYWAIT P0, [R7+URZ], R4 ;  /* 0x00000004070075a7 */ /* 0x001064000800017f */
[----:B-1----:R-:W-:Y:S05]  /*9bf0*/  @!P0 NANOSLEEP.SYNCS 0x989680 ;  /* 0x009896800000895d */ /* 0x002fea0003900000 */
[----:B------:R-:W1:Y:S02]  /*9c00*/  @!P0 SYNCS.PHASECHK.TRANS64 P0, [R7+URZ], R4 ;  /* 0x00000004070085a7 */ /* 0x000e64000800007f */
[----:B-1----:R-:W-:Y:S05]  /*9c10*/  @!P0 BRA `(.L_x_192) ;  /* 0xfffffffc00f08947 */ /* 0x002fea000383ffff */
[----:B------:R-:W-:Y:S05]  /*9c20*/  BRA `(.L_x_204) ;  /* 0xfffffff800f47947 */ /* 0x000fea000383ffff */
.L_x_193:
[----:B0-----:R0:W1:Y:S02]  /*9c30*/  SYNCS.PHASECHK.TRANS64.TRYWAIT P0, [R10+URZ], R5 ;  /* 0x000000050a0075a7 */ /* 0x001064000800017f */
[----:B-1----:R-:W-:Y:S05]  /*9c40*/  @!P0 NANOSLEEP.SYNCS 0x989680 ;  /* 0x009896800000895d */ /* 0x002fea0003900000 */
[----:B------:R-:W1:Y:S02]  /*9c50*/  @!P0 SYNCS.PHASECHK.TRANS64 P0, [R10+URZ], R5 ;  /* 0x000000050a0085a7 */ /* 0x000e64000800007f */
[----:B-1----:R-:W-:Y:S05]  /*9c60*/  @!P0 BRA `(.L_x_193) ;  /* 0xfffffffc00f08947 */ /* 0x002fea000383ffff */
[----:B------:R-:W-:Y:S05]  /*9c70*/  BRA `(.L_x_205) ;  /* 0xfffffffc00047947 */ /* 0x000fea000383ffff */
.L_x_194:
[----:B-1----:R1:W2:Y:S02]  /*9c80*/  SYNCS.PHASECHK.TRANS64.TRYWAIT P0, [R11+URZ], R6 ;  /* 0x000000060b0075a7 */ /* 0x0022a4000800017f */
[----:B--2---:R-:W-:Y:S05]  /*9c90*/  @!P0 NANOSLEEP.SYNCS 0x989680 ;  /* 0x009896800000895d */ /* 0x004fea0003900000 */
[----:B------:R-:W2:Y:S02]  /*9ca0*/  @!P0 SYNCS.PHASECHK.TRANS64 P0, [R11+URZ], R6 ;  /* 0x000000060b0085a7 */ /* 0x000ea4000800007f */
[----:B--2---:R-:W-:Y:S05]  /*9cb0*/  @!P0 BRA `(.L_x_194) ;  /* 0xfffffffc00f08947 */ /* 0x004fea000383ffff */
[----:B------:R-:W-:Y:S05]  /*9cc0*/  BRA `(.L_x_206) ;  /* 0xfffffffc000c7947 */ /* 0x000fea000383ffff */
.L_x_207:
[----:B------:R-:W-:-:S00]  /*9cd0*/  BRA `(.L_x_207) ;  /* 0xfffffffc00fc7947 */ /* 0x000fc0000383ffff */
[----:B------:R-:W-:-:S00]  /*9ce0*/  NOP ;  /* 0x0000000000007918 */ /* 0x000fc00000000000 */
        /* <DEDUP_REMOVED lines=9> */
.L_x_208:


//--------------------- .nv.shared._ZN7cutlass13device_kernelINS_4gemm6kernel13GemmUniversalIN4cute5tupleIJiiiiEEENS1_10collective13CollectiveMmaINS1_37MainloopSm90TmaGmmaWarpSpecializedFP8ILi5ENS5_IJNS4_1CILi2EEENSA_ILi1EEESC_EEENS1_35KernelTmaWarpSpecializedCooperativeEEENS5_IJNSA_ILi256EEENSA_ILi64EEENSA_ILi128EEEEEENS_12float_e4m3_tENS5_IJlSC_lEEESK_SL_NS4_8TiledMMAINS4_8MMA_AtomIJNS4_4SM904GMMA30MMA_64x64x32_F32E4M3E4M3_SS_TNILNSP_7ScaleInE1ELSR_1EEEEEENS4_6LayoutISD_NS5_IJSC_NSA_ILi0EEESV_EEEEENS5_IJNS4_10UnderscoreESY_SY_EEEEENS4_13SM90_TMA_LOADENS4_14ComposedLayoutINS4_7SwizzleILi3ELi4ELi3EEENS4_18smem_ptr_flag_bitsILi8EEENSU_INS5_IJNSA_ILi8EEESI_EEENS5_IJSI_SC_EEEEEEEvNS4_8identityENS4_23SM90_TMA_LOAD_MULTICASTES1B_vS1C_EENS_8epilogue10collective6detail29Sm90TmaWarpSpecializedAdapterINS1G_15DefaultEpilogueISK_SL_SL_NS1F_6thread17LinearCombinationISK_Li1EffLNS1K_9ScaleType4KindE0ELNS_15FloatRoundStyleE2ESK_EENS1_15EpilogueDefaultEEEEEvvEEEEvNT_6ParamsE --------------------------
	.section	.nv.shared._ZN7cutlass13device_kernelINS_4gemm6kernel13GemmUniversalIN4cute5tupleIJiiiiEEENS1_10collective13CollectiveMmaINS1_37MainloopSm90TmaGmmaWarpSpecializedFP8ILi5ENS5_IJNS4_1CILi2EEENSA_ILi1EEESC_EEENS1_35KernelTmaWarpSpecializedCooperativeEEENS5_IJNSA_ILi256EEENSA_ILi64EEENSA_ILi128EEEEEENS_12float_e4m3_tENS5_IJlSC_lEEESK_SL_NS4_8TiledMMAINS4_8MMA_AtomIJNS4_4SM904GMMA30MMA_64x64x32_F32E4M3E4M3_SS_TNILNSP_7ScaleInE1ELSR_1EEEEEENS4_6LayoutISD_NS5_IJSC_NSA_ILi0EEESV_EEEEENS5_IJNS4_10UnderscoreESY_SY_EEEEENS4_13SM90_TMA_LOADENS4_14ComposedLayoutINS4_7SwizzleILi3ELi4ELi3EEENS4_18smem_ptr_flag_bitsILi8EEENSU_INS5_IJNSA_ILi8EEESI_EEENS5_IJSI_SC_EEEEEEEvNS4_8identityENS4_23SM90_TMA_LOAD_MULTICASTES1B_vS1C_EENS_8epilogue10collective6detail29Sm90TmaWarpSpecializedAdapterINS1G_15DefaultEpilogueISK_SL_SL_NS1F_6thread17LinearCombinationISK_Li1EffLNS1K_9ScaleType4KindE0ELNS_15FloatRoundStyleE2ESK_EENS1_15EpilogueDefaultEEEEEvvEEEEvNT_6ParamsE,"aw",@nobits
	.sectionflags	@""
	.align	16
	.zero		1024


//--------------------- .nv.shared.reserved.0     --------------------------
	.section	.nv.shared.reserved.0,"aw",@nobits
	.weak		__nv_reservedSMEM_offset_0_alias
	.size		__nv_reservedSMEM_offset_0_alias, 0, 0
	.other		__nv_reservedSMEM_offset_0_alias,@"STO_CUDA_RESERVED_SHARED STV_DEFAULT"
__nv_reservedSMEM_offset_0_alias:
	.zero		0


//--------------------- .nv.global                --------------------------
	.section	.nv.global,"aw",@nobits
.nv.global:
	.type		_ZN40_INTERNAL_736209d5_4_k_cu_5914efde_265894cute1_E,@object
	.size		_ZN40_INTERNAL_736209d5_4_k_cu_5914efde_265894cute1_E,(_ZN40_INTERNAL_736209d5_4_k_cu_5914efde_265894cuda3std3__45__cpo6cbeginE - _ZN40_INTERNAL_736209d5_4_k_cu_5914efde_265894cute1_E)
_ZN40_INTERNAL_736209d5_4_k_cu_5914efde_265894cute1_E:
	.zero		1
	.type		_ZN40_INTERNAL_736209d5_4_k_cu_5914efde_265894cuda3std3__45__cpo6cbeginE,@object
	.size		_ZN40_INTERNAL_736209d5_4_k_cu_5914efde_265894cuda3std3__45__cpo6cbeginE,(_ZN40_INTERNAL_736209d5_4_k_cu_5914efde_265894cuda3std3__48in_placeE - _ZN40_INTERNAL_736209d5_4_k_cu_5914efde_265894cuda3std3__45__cpo6cbeginE)
_ZN40_INTERNAL_736209d5_4_k_cu_5914efde_265894cuda3std3__45__cpo6cbeginE:
	.zero		1
	.type		_ZN40_INTERNAL_736209d5_4_k_cu_5914efde_265894cuda3std3__48in_placeE,@object
	.size		_ZN40_INTERNAL_736209d5_4_k_cu_5914efde_265894cuda3std3__48in_placeE,(_ZN40_INTERNAL_736209d5_4_k_cu_5914efde_265894cuda3std6ranges3__45__cpo9iter_moveE - _ZN40_INTERNAL_736209d5_4_k_cu_5914efde_265894cuda3std3__48in_placeE)
_ZN40_INTERNAL_736209d5_4_k_cu_5914efde_265894cuda3std3__48in_placeE:
	.zero		1
	.type		_ZN40_INTERNAL_736209d5_4_k_cu_5914efde_265894cuda3std6ranges3__45__cpo9iter_moveE,@object
	.size		_ZN40_INTERNAL_736209d5_4_k_cu_5914efde_265894cuda3std6ranges3__45__cpo9iter_moveE,(_ZN40_INTERNAL_736209d5_4_k_cu_5914efde_265894cuda3std3__45__cpo5beginE - _ZN40_INTERNAL_736209d5_4_k_cu_5914efde_265894cuda3std6ranges3__45__cpo9iter_moveE)
_ZN40_INTERNAL_736209d5_4_k_cu_5914efde_265894cuda3std6ranges3__45__cpo9iter_moveE:
	.zero		1
	.type		_ZN40_INTERNAL_736209d5_4_k_cu_5914efde_265894cuda3std3__45__cpo5beginE,@object
	.size		_ZN40_INTERNAL_736209d5_4_k_cu_5914efde_265894cuda3std3__45__cpo5beginE,(_ZN40_INTERNAL_736209d5_4_k_cu_5914efde_265894cuda3std3__442_GLOBAL__N__736209d5_4_k_cu_5914efde_265896ignoreE - _ZN40_INTERNAL_736209d5_4_k_cu_5914efde_265894cuda3std3__45__cpo5beginE)
_ZN40_INTERNAL_736209d5_4_k_cu_5914efde_265894cuda3std3__45__cpo5beginE:
	.zero		1
	.type		_ZN40_INTERNAL_736209d5_4_k_cu_5914efde_265894cuda3std3__442_GLOBAL__N__736209d5_4_k_cu_5914efde_265896ignoreE,@object
	.size		_ZN40_INTERNAL_736209d5_4_k_cu_5914efde_265894cuda3std3__442_GLOBAL__N__736209d5_4_k_cu_5914efde_265896ignoreE,(_ZN40_INTERNAL_736209d5_4_k_cu_5914efde_265894cute7productE - _ZN40_INTERNAL_736209d5_4_k_cu_5914efde_265894cuda3std3__442_GLOBAL__N__736209d5_4_k_cu_5914efde_265896ignoreE)
_ZN40_INTERNAL_736209d5_4_k_cu_5914efde_265894cuda3std3__442_GLOBAL__N__736209d5_4_k_cu_5914efde_265896ignoreE:
	.zero		1
	.type		_ZN40_INTERNAL_736209d5_4_k_cu_5914efde_265894cute7productE,@object
	.size		_ZN40_INTERNAL_736209d5_4_k_cu_5914efde_265894cute7productE,(_ZN40_INTERNAL_736209d5_4_k_cu_5914efde_265894cuda3std3__45__cpo3endE - _ZN40_INTERNAL_736209d5_4_k_cu_5914efde_265894cute7productE)
_ZN40_INTERNAL_736209d5_4_k_cu_5914efde_265894cute7productE:
	.zero		1
	.type		_ZN40_INTERNAL_736209d5_4_k_cu_5914efde_265894cuda3std3__45__cpo3endE,@object
	.size		_ZN40_INTERNAL_736209d5_4_k_cu_5914efde_265894cuda3std3__45__cpo3endE,(_ZN40_INTERNAL_736209d5_4_k_cu_5914efde_265894cuda3std3__419piecewise_constructE - _ZN40_INTERNAL_736209d5_4_k_cu_5914efde_265894cuda3std3__45__cpo3endE)
_ZN40_INTERNAL_736209d5_4_k_cu_5914efde_265894cuda3std3__45__cpo3endE:
	.zero		1
	.type		_ZN40_INTERNAL_736209d5_4_k_cu_5914efde_265894cuda3std3__419piecewise_constructE,@object
	.size		_ZN40_INTERNAL_736209d5_4_k_cu_5914efde_265894cuda3std3__419piecewise_constructE,(_ZN40_INTERNAL_736209d5_4_k_cu_5914efde_265894cuda3std3__45__cpo4cendE - _ZN40_INTERNAL_736209d5_4_k_cu_5914efde_265894cuda3std3__419piecewise_constructE)
_ZN40_INTERNAL_736209d5_4_k_cu_5914efde_265894cuda3std3__419piecewise_constructE:
	.zero		1
	.type		_ZN40_INTERNAL_736209d5_4_k_cu_5914efde_265894cuda3std3__45__cpo4cendE,@object
	.size		_ZN40_INTERNAL_736209d5_4_k_cu_5914efde_265894cuda3std3__45__cpo4cendE,(_ZN40_INTERNAL_736209d5_4_k_cu_5914efde_265894cuda3std6ranges3__45__cpo4swapE - _ZN40_INTERNAL_736209d5_4_k_cu_5914efde_265894cuda3std3__45__cpo4cendE)
_ZN40_INTERNAL_736209d5_4_k_cu_5914efde_265894cuda3std3__45__cpo4cendE:
	.zero		1
	.type		_ZN40_INTERNAL_736209d5_4_k_cu_5914efde_265894cuda3std6ranges3__45__cpo4swapE,@object
	.size		_ZN40_INTERNAL_736209d5_4_k_cu_5914efde_265894cuda3std6ranges3__45__cpo4swapE,(.L_7 - _ZN40_INTERNAL_736209d5_4_k_cu_5914efde_265894cuda3std6ranges3__45__cpo4swapE)
_ZN40_INTERNAL_736209d5_4_k_cu_5914efde_265894cuda3std6ranges3__45__cpo4swapE:
	.zero		1
.L_7:


//--------------------- .nv.constant0._ZN7cutlass13device_kernelINS_4gemm6kernel13GemmUniversalIN4cute5tupleIJiiiiEEENS1_10collective13CollectiveMmaINS1_37MainloopSm90TmaGmmaWarpSpecializedFP8ILi5ENS5_IJNS4_1CILi2EEENSA_ILi1EEESC_EEENS1_35KernelTmaWarpSpecializedCooperativeEEENS5_IJNSA_ILi256EEENSA_ILi64EEENSA_ILi128EEEEEENS_12float_e4m3_tENS5_IJlSC_lEEESK_SL_NS4_8TiledMMAINS4_8MMA_AtomIJNS4_4SM904GMMA30MMA_64x64x32_F32E4M3E4M3_SS_TNILNSP_7ScaleInE1ELSR_1EEEEEENS4_6LayoutISD_NS5_IJSC_NSA_ILi0EEESV_EEEEENS5_IJNS4_10UnderscoreESY_SY_EEEEENS4_13SM90_TMA_LOADENS4_14ComposedLayoutINS4_7SwizzleILi3ELi4ELi3EEENS4_18smem_ptr_flag_bitsILi8EEENSU_INS5_IJNSA_ILi8EEESI_EEENS5_IJSI_SC_EEEEEEEvNS4_8identityENS4_23SM90_TMA_LOAD_MULTICASTES1B_vS1C_EENS_8epilogue10collective6detail29Sm90TmaWarpSpecializedAdapterINS1G_15DefaultEpilogueISK_SL_SL_NS1F_6thread17LinearCombinationISK_Li1EffLNS1K_9ScaleType4KindE0ELNS_15FloatRoundStyleE2ESK_EENS1_15EpilogueDefaultEEEEEvvEEEEvNT_6ParamsE --------------------------
	.section	.nv.constant0._ZN7cutlass13device_kernelINS_4gemm6kernel13GemmUniversalIN4cute5tupleIJiiiiEEENS1_10collective13CollectiveMmaINS1_37MainloopSm90TmaGmmaWarpSpecializedFP8ILi5ENS5_IJNS4_1CILi2EEENSA_ILi1EEESC_EEENS1_35KernelTmaWarpSpecializedCooperativeEEENS5_IJNSA_ILi256EEENSA_ILi64EEENSA_ILi128EEEEEENS_12float_e4m3_tENS5_IJlSC_lEEESK_SL_NS4_8TiledMMAINS4_8MMA_AtomIJNS4_4SM904GMMA30MMA_64x64x32_F32E4M3E4M3_SS_TNILNSP_7ScaleInE1ELSR_1EEEEEENS4_6LayoutISD_NS5_IJSC_NSA_ILi0EEESV_EEEEENS5_IJNS4_10UnderscoreESY_SY_EEEEENS4_13SM90_TMA_LOADENS4_14ComposedLayoutINS4_7SwizzleILi3ELi4ELi3EEENS4_18smem_ptr_flag_bitsILi8EEENSU_INS5_IJNSA_ILi8EEESI_EEENS5_IJSI_SC_EEEEEEEvNS4_8identityENS4_23SM90_TMA_LOAD_MULTICASTES1B_vS1C_EENS_8epilogue10collective6detail29Sm90TmaWarpSpecializedAdapterINS1G_15DefaultEpilogueISK_SL_SL_NS1F_6thread17LinearCombinationISK_Li1EffLNS1K_9ScaleType4KindE0ELNS_15FloatRoundStyleE2ESK_EENS1_15EpilogueDefaultEEEEEvvEEEEvNT_6ParamsE,"a",@progbits
	.sectionflags	@""
	.align	4
.nv.constant0._ZN7cutlass13device_kernelINS_4gemm6kernel13GemmUniversalIN4cute5tupleIJiiiiEEENS1_10collective13CollectiveMmaINS1_37MainloopSm90TmaGmmaWarpSpecializedFP8ILi5ENS5_IJNS4_1CILi2EEENSA_ILi1EEESC_EEENS1_35KernelTmaWarpSpecializedCooperativeEEENS5_IJNSA_ILi256EEENSA_ILi64EEENSA_ILi128EEEEEENS_12float_e4m3_tENS5_IJlSC_lEEESK_SL_NS4_8TiledMMAINS4_8MMA_AtomIJNS4_4SM904GMMA30MMA_64x64x32_F32E4M3E4M3_SS_TNILNSP_7ScaleInE1ELSR_1EEEEEENS4_6LayoutISD_NS5_IJSC_NSA_ILi0EEESV_EEEEENS5_IJNS4_10UnderscoreESY_SY_EEEEENS4_13SM90_TMA_LOADENS4_14ComposedLayoutINS4_7SwizzleILi3ELi4ELi3EEENS4_18smem_ptr_flag_bitsILi8EEENSU_INS5_IJNSA_ILi8EEESI_EEENS5_IJSI_SC_EEEEEEEvNS4_8identityENS4_23SM90_TMA_LOAD_MULTICASTES1B_vS1C_EENS_8epilogue10collective6detail29Sm90TmaWarpSpecializedAdapterINS1G_15DefaultEpilogueISK_SL_SL_NS1F_6thread17LinearCombinationISK_Li1EffLNS1K_9ScaleType4KindE0ELNS_15FloatRoundStyleE2ESK_EENS1_15EpilogueDefaultEEEEEvvEEEEvNT_6ParamsE:
	.zero		1664


//--------------------- SYMBOLS --------------------------

	.type		.nv.reservedSmem.offset0,@object
	.size		.nv.reservedSmem.offset0,0x4
